def matmul_kernel(
    a_ptr,
    b_ptr,
    c_ptr,
    M,
    N,
    K,
    stride_am,
    stride_ak,
    stride_bk,
    stride_bn,
    stride_cm,
    stride_cn,
    BLOCK_M: tl.constexpr,
    BLOCK_N: tl.constexpr,
    BLOCK_K: tl.constexpr,
    GROUP_M: tl.constexpr,
):
    pid = tl.program_id(axis=0)
    num_pid_m = tl.cdiv(M, BLOCK_M)
    num_pid_n = tl.cdiv(N, BLOCK_N)
    num_pid_in_group = GROUP_M * num_pid_n
    group_id = pid // num_pid_in_group
    first_pid_m = group_id * GROUP_M
    group_size_m = min(num_pid_m - first_pid_m, GROUP_M)
    pid_m = first_pid_m + ((pid % num_pid_in_group) % group_size_m)
    pid_n = (pid % num_pid_in_group) // group_size_m

    offs_am = (pid_m * BLOCK_M + tl.arange(0, BLOCK_M)) % M
    offs_bn = (pid_n * BLOCK_N + tl.arange(0, BLOCK_N)) % N
    offs_k = tl.arange(0, BLOCK_K)
    a_ptrs = a_ptr + offs_am[:, None] * stride_am + offs_k[None, :] * stride_ak
    b_ptrs = b_ptr + offs_k[:, None] * stride_bk + offs_bn[None, :] * stride_bn

    acc = tl.zeros((BLOCK_M, BLOCK_N), dtype=tl.float32)
    for kk in range(0, tl.cdiv(K, BLOCK_K)):
        a = tl.load(a_ptrs, mask=offs_k[None, :] < K - kk * BLOCK_K, other=0.0)
        b = tl.load(b_ptrs, mask=offs_k[:, None] < K - kk * BLOCK_K, other=0.0)
        acc = tl.dot(a, b, acc)
        a_ptrs += BLOCK_K * stride_ak
        b_ptrs += BLOCK_K * stride_bk

    c = acc.to(c_ptr.dtype.element_ty)
    offs_cm = pid_m * BLOCK_M + tl.arange(0, BLOCK_M)
    offs_cn = pid_n * BLOCK_N + tl.arange(0, BLOCK_N)
    c_ptrs = c_ptr + offs_cm[:, None] * stride_cm + offs_cn[None, :] * stride_cn
    mask = (offs_cm[:, None] < M) & (offs_cn[None, :] < N)
    tl.store(c_ptrs, c, mask=mask)

# config = {"BLOCK_K": 64, "BLOCK_M": 64, "BLOCK_N": 512, "GROUP_M": 8, "arch": "sm_90", "dtype": "bf16", "num_ctas": 1, "num_stages": 3, "num_warps": 16}
# arch = sm_90


// ===== COMPILED SASS (sm_90a) =====

	.target	sm_90a

	.elftype	@"ET_EXEC"


//--------------------- .note.nv.tkinfo           --------------------------
	.section	.note.nv.tkinfo,"",@"SHT_NOTE"
	.sectionflags	@"SHF_NOTE_NV_TKINFO"
	.tkinfo
        /*0018*/ 	.word	0x00000002
        /*0030*/ 	.string	""
        /*0030*/ 	.string	"ptxas"
        /*0030*/ 	.string	"Cuda compilation tools, release 13.0, V13.0.88"
        /*0030*/ 	.string	"Build cuda_13.0.r13.0/compiler.36424714_0"
        /*0030*/ 	.string	"-v  -suppress-debug-info  -lineinfo  -arch sm_90a "



//--------------------- .note.nv.cuinfo           --------------------------
	.section	.note.nv.cuinfo,"",@"SHT_NOTE"
	.sectionflags	@"SHF_NOTE_NV_CUINFO"
        /*0018*/ 	.short	0x0002
        /*001a*/ 	.short	0x005a
        /*001c*/ 	.short	0x0082
	.zero		2


//--------------------- .nv.info                  --------------------------
	.section	.nv.info,"",@"SHT_CUDA_INFO"
	.align	4


	//----- nvinfo : EIATTR_REGCOUNT
	.align		4
        /*0000*/ 	.byte	0x04, 0x2f
        /*0002*/ 	.short	(.L_1 - .L_0)
	.align		4
.L_0:
        /*0004*/ 	.word	index@(matmul_kernel)
        /*0008*/ 	.word	0x00000080


	//----- nvinfo : EIATTR_FRAME_SIZE
	.align		4
.L_1:
        /*000c*/ 	.byte	0x04, 0x11
        /*000e*/ 	.short	(.L_3 - .L_2)
	.align		4
.L_2:
        /*0010*/ 	.word	index@(matmul_kernel)
        /*0014*/ 	.word	0x000003d8


	//----- nvinfo : EIATTR_MIN_STACK_SIZE
	.align		4
.L_3:
        /*0018*/ 	.byte	0x04, 0x12
        /*001a*/ 	.short	(.L_5 - .L_4)
	.align		4
.L_4:
        /*001c*/ 	.word	index@(matmul_kernel)
        /*0020*/ 	.word	0x000003d8
.L_5:


//--------------------- .nv.compat                --------------------------
	.section	.nv.compat,"",@"SHT_CUDA_COMPAT_INFO"
	.align	4
        /*0000*/ 	.byte	0x02, 0x09, 0x01, 0x00, 0x02, 0x02, 0x04, 0x00, 0x02, 0x05, 0x05, 0x00, 0x03, 0x07, 0x01, 0x01
        /*0010*/ 	.byte	0x02, 0x03, 0x00, 0x00, 0x02, 0x06, 0x01, 0x00, 0x04, 0x0b, 0x08, 0x00, 0x00, 0x00, 0x00, 0x00
        /*0020*/ 	.byte	0x00, 0x00, 0x00, 0x00


//--------------------- .nv.info.matmul_kernel    --------------------------
	.section	.nv.info.matmul_kernel,"",@"SHT_CUDA_INFO"
	.sectionflags	@""
	.align	4


	//----- nvinfo : EIATTR_CUDA_API_VERSION
	.align		4
        /*0000*/ 	.byte	0x04, 0x37
        /*0002*/ 	.short	(.L_7 - .L_6)
.L_6:
        /*0004*/ 	.word	0x00000082


	//----- nvinfo : EIATTR_KPARAM_INFO
	.align		4
.L_7:
        /*0008*/ 	.byte	0x04, 0x17
        /*000a*/ 	.short	(.L_9 - .L_8)
.L_8:
        /*000c*/ 	.word	0x00000000
        /*0010*/ 	.short	0x000d
        /*0012*/ 	.short	0x0048
        /*0014*/ 	.byte	0x00, 0xf4, 0x21, 0x00


	//----- nvinfo : EIATTR_KPARAM_INFO
	.align		4
.L_9:
        /*0018*/ 	.byte	0x04, 0x17
        /*001a*/ 	.short	(.L_11 - .L_10)
.L_10:
        /*001c*/ 	.word	0x00000000
        /*0020*/ 	.short	0x000c
        /*0022*/ 	.short	0x0040
        /*0024*/ 	.byte	0x00, 0xf4, 0x21, 0x00


	//----- nvinfo : EIATTR_KPARAM_INFO
	.align		4
.L_11:
        /*0028*/ 	.byte	0x04, 0x17
        /*002a*/ 	.short	(.L_13 - .L_12)
.L_12:
        /*002c*/ 	.word	0x00000000
        /*0030*/ 	.short	0x000b
        /*0032*/ 	.short	0x0038
        /*0034*/ 	.byte	0x00, 0xf0, 0x11, 0x00


	//----- nvinfo : EIATTR_KPARAM_INFO
	.align		4
.L_13:
        /*0038*/ 	.byte	0x04, 0x17
        /*003a*/ 	.short	(.L_15 - .L_14)
.L_14:
        /*003c*/ 	.word	0x00000000
        /*0040*/ 	.short	0x000a
        /*0042*/ 	.short	0x0034
        /*0044*/ 	.byte	0x00, 0xf0, 0x11, 0x00


	//----- nvinfo : EIATTR_KPARAM_INFO
	.align		4
.L_15:
        /*0048*/ 	.byte	0x04, 0x17
        /*004a*/ 	.short	(.L_17 - .L_16)
.L_16:
        /*004c*/ 	.word	0x00000000
        /*0050*/ 	.short	0x0009
        /*0052*/ 	.short	0x0030
        /*0054*/ 	.byte	0x00, 0xf0, 0x11, 0x00


	//----- nvinfo : EIATTR_KPARAM_INFO
	.align		4
.L_17:
        /*0058*/ 	.byte	0x04, 0x17
        /*005a*/ 	.short	(.L_19 - .L_18)
.L_18:
        /*005c*/ 	.word	0x00000000
        /*0060*/ 	.short	0x0008
        /*0062*/ 	.short	0x002c
        /*0064*/ 	.byte	0x00, 0xf0, 0x11, 0x00


	//----- nvinfo : EIATTR_KPARAM_INFO
	.align		4
.L_19:
        /*0068*/ 	.byte	0x04, 0x17
        /*006a*/ 	.short	(.L_21 - .L_20)
.L_20:
        /*006c*/ 	.word	0x00000000
        /*0070*/ 	.short	0x0007
        /*0072*/ 	.short	0x0028
        /*0074*/ 	.byte	0x00, 0xf0, 0x11, 0x00


	//----- nvinfo : EIATTR_KPARAM_INFO
	.align		4
.L_21:
        /*0078*/ 	.byte	0x04, 0x17
        /*007a*/ 	.short	(.L_23 - .L_22)
.L_22:
        /*007c*/ 	.word	0x00000000
        /*0080*/ 	.short	0x0006
        /*0082*/ 	.short	0x0024
        /*0084*/ 	.byte	0x00, 0xf0, 0x11, 0x00


	//----- nvinfo : EIATTR_KPARAM_INFO
	.align		4
.L_23:
        /*0088*/ 	.byte	0x04, 0x17
        /*008a*/ 	.short	(.L_25 - .L_24)
.L_24:
        /*008c*/ 	.word	0x00000000
        /*0090*/ 	.short	0x0005
        /*0092*/ 	.short	0x0020
        /*0094*/ 	.byte	0x00, 0xf0, 0x11, 0x00


	//----- nvinfo : EIATTR_KPARAM_INFO
	.align		4
.L_25:
        /*0098*/ 	.byte	0x04, 0x17
        /*009a*/ 	.short	(.L_27 - .L_26)
.L_26:
        /*009c*/ 	.word	0x00000000
        /*00a0*/ 	.short	0x0004
        /*00a2*/ 	.short	0x001c
        /*00a4*/ 	.byte	0x00, 0xf0, 0x11, 0x00


	//----- nvinfo : EIATTR_KPARAM_INFO
	.align		4
.L_27:
        /*00a8*/ 	.byte	0x04, 0x17
        /*00aa*/ 	.short	(.L_29 - .L_28)
.L_28:
        /*00ac*/ 	.word	0x00000000
        /*00b0*/ 	.short	0x0003
        /*00b2*/ 	.short	0x0018
        /*00b4*/ 	.byte	0x00, 0xf0, 0x11, 0x00


	//----- nvinfo : EIATTR_KPARAM_INFO
	.align		4
.L_29:
        /*00b8*/ 	.byte	0x04, 0x17
        /*00ba*/ 	.short	(.L_31 - .L_30)
.L_30:
        /*00bc*/ 	.word	0x00000000
        /*00c0*/ 	.short	0x0002
        /*00c2*/ 	.short	0x0010
        /*00c4*/ 	.byte	0x00, 0xf4, 0x21, 0x00


	//----- nvinfo : EIATTR_KPARAM_INFO
	.align		4
.L_31:
        /*00c8*/ 	.byte	0x04, 0x17
        /*00ca*/ 	.short	(.L_33 - .L_32)
.L_32:
        /*00cc*/ 	.word	0x00000000
        /*00d0*/ 	.short	0x0001
        /*00d2*/ 	.short	0x0008
        /*00d4*/ 	.byte	0x00, 0xf4, 0x21, 0x00


	//----- nvinfo : EIATTR_KPARAM_INFO
	.align		4
.L_33:
        /*00d8*/ 	.byte	0x04, 0x17
        /*00da*/ 	.short	(.L_35 - .L_34)
.L_34:
        /*00dc*/ 	.word	0x00000000
        /*00e0*/ 	.short	0x0000
        /*00e2*/ 	.short	0x0000
        /*00e4*/ 	.byte	0x00, 0xf4, 0x21, 0x00


	//----- nvinfo : EIATTR_SPARSE_MMA_MASK
	.align		4
.L_35:
        /*00e8*/ 	.byte	0x03, 0x50
        /*00ea*/ 	.short	0x0000


	//----- nvinfo : EIATTR_MAXREG_COUNT
	.align		4
        /*00ec*/ 	.byte	0x03, 0x1b
        /*00ee*/ 	.short	0x0080


	//----- nvinfo : EIATTR_NUM_BARRIERS
	.align		4
        /*00f0*/ 	.byte	0x02, 0x4c
        /*00f2*/ 	.byte	0x01
	.zero		1


	//----- nvinfo : EIATTR_ANNOTATIONS
	.align		4
        /*00f4*/ 	.byte	0x04, 0x55
        /*00f6*/ 	.short	(.L_37 - .L_36)


	//   ....[0]....
.L_36:
        /*00f8*/ 	.word	0x00000001
        /*00fc*/ 	.byte	0x40, 0x01, 0x00, 0x00, 0x01, 0x00, 0x00, 0x00, 0x50, 0x06, 0x00, 0x00, 0x01, 0x00, 0x00, 0x00
        /* <DEDUP_REMOVED lines=334> */
        /*15ec*/ 	.byte	0xa0, 0xb6, 0x00, 0x00, 0x01, 0x00, 0x00, 0x00, 0xb0, 0xb6, 0x00, 0x00


	//----- nvinfo : EIATTR_MERCURY_ISA_VERSION
	.align		4
.L_37:
        /*15f8*/ 	.byte	0x03, 0x5f
        /*15fa*/ 	.short	0x0101


	//----- nvinfo : EIATTR_EXIT_INSTR_OFFSETS
	.align		4
        /*15fc*/ 	.byte	0x04, 0x1c
        /*15fe*/ 	.short	(.L_39 - .L_38)


	//   ....[0]....
.L_38:
        /*1600*/ 	.word	0x0000b9a0


	//   ....[1]....
        /*1604*/ 	.word	0x0000b9d0


	//----- nvinfo : EIATTR_REQNTID
	.align		4
.L_39:
        /*1608*/ 	.byte	0x04, 0x10
        /*160a*/ 	.short	(.L_41 - .L_40)
.L_40:
        /*160c*/ 	.word	0x00000200
        /*1610*/ 	.word	0x00000001
        /*1614*/ 	.word	0x00000001


	//----- nvinfo : EIATTR_CBANK_PARAM_SIZE
	.align		4
.L_41:
        /*1618*/ 	.byte	0x03, 0x19
        /*161a*/ 	.short	0x0050


	//----- nvinfo : EIATTR_PARAM_CBANK
	.align		4
        /*161c*/ 	.byte	0x04, 0x0a
        /*161e*/ 	.short	(.L_43 - .L_42)
	.align		4
.L_42:
        /*1620*/ 	.word	index@(.nv.constant0.matmul_kernel)
        /*1624*/ 	.short	0x0210
        /*1626*/ 	.short	0x0050


	//----- nvinfo : EIATTR_SW_WAR
	.align		4
.L_43:
        /*1628*/ 	.byte	0x04, 0x36
        /*162a*/ 	.short	(.L_45 - .L_44)
.L_44:
        /*162c*/ 	.word	0x00000008
.L_45:


//--------------------- .nv.callgraph             --------------------------
	.section	.nv.callgraph,"",@"SHT_CUDA_CALLGRAPH"
	.align	4
	.sectionentsize	8
	.align		4
        /*0000*/ 	.word	0x00000000
	.align		4
        /*0004*/ 	.word	0xffffffff
	.align		4
        /*0008*/ 	.word	0x00000000
	.align		4
        /*000c*/ 	.word	0xfffffffe
	.align		4
        /*0010*/ 	.word	0x00000000
	.align		4
        /*0014*/ 	.word	0xfffffffd
	.align		4
        /*0018*/ 	.word	0x00000000
	.align		4
        /*001c*/ 	.word	0xfffffffc


//--------------------- .text.matmul_kernel       --------------------------
	.section	.text.matmul_kernel,"ax",@progbits
	.align	128
        .global         matmul_kernel
        .type           matmul_kernel,@function
        .size           matmul_kernel,(.L_x_3 - matmul_kernel)
        .other          matmul_kernel,@"STO_CUDA_ENTRY STV_DEFAULT"
matmul_kernel:
.text.matmul_kernel:
[----:B------:R-:W0:Y:S08]  /*0000*/  LDC R1, c[0x0][0x28] ;  /* 0x00000a00ff017b82 */ /* 0x000e300000000800 */
[----:B------:R-:W1:Y:S01]  /*0010*/  LDC.64 R2, c[0x0][0x228] ;  /* 0x00008a00ff027b82 */ /* 0x000e620000000a00 */
[----:B------:R-:W2:Y:S01]  /*0020*/  S2R R7, SR_CTAID.X ;  /* 0x0000000000077919 */ /* 0x000ea20000002500 */
[----:B0-----:R-:W-:Y:S01]  /*0030*/  VIADD R1, R1, 0xfffffc28 ;  /* 0xfffffc2801017836 */ /* 0x001fe20000000000 */
[----:B------:R-:W-:Y:S01]  /*0040*/  UMOV UR4, 0x400 ;  /* 0x0000040000047882 */ /* 0x000fe20000000000 */
[----:B------:R-:W-:Y:S01]  /*0050*/  CS2R R24, SRZ ;  /* 0x0000000000187805 */ /* 0x000fe2000001ff00 */
[----:B------:R-:W0:Y:S01]  /*0060*/  S2R R88, SR_TID.X ;  /* 0x0000000000587919 */ /* 0x000e220000002100 */
[----:B------:R-:W-:-:S02]  /*0070*/  CS2R R26, SRZ ;  /* 0x00000000001a7805 */ /* 0x000fc4000001ff00 */
[----:B------:R-:W-:Y:S01]  /*0080*/  CS2R R60, SRZ ;  /* 0x00000000003c7805 */ /* 0x000fe2000001ff00 */
[----:B------:R-:W3:Y:S01]  /*0090*/  LDC R70, c[0x0][0x230] ;  /* 0x00008c00ff467b82 */ /* 0x000ee20000000800 */
[----:B------:R-:W-:Y:S02]  /*00a0*/  CS2R R62, SRZ ;  /* 0x00000000003e7805 */ /* 0x000fe4000001ff00 */
[----:B------:R-:W-:Y:S02]  /*00b0*/  CS2R R20, SRZ ;  /* 0x0000000000147805 */ /* 0x000fe4000001ff00 */
[----:B------:R-:W-:Y:S02]  /*00c0*/  CS2R R22, SRZ ;  /* 0x0000000000167805 */ /* 0x000fe4000001ff00 */
[----:B------:R-:W-:Y:S02]  /*00d0*/  CS2R R16, SRZ ;  /* 0x0000000000107805 */ /* 0x000fe4000001ff00 */
[----:B------:R-:W-:-:S02]  /*00e0*/  CS2R R18, SRZ ;  /* 0x0000000000127805 */ /* 0x000fc4000001ff00 */
[----:B------:R-:W-:Y:S02]  /*00f0*/  CS2R R56, SRZ ;  /* 0x0000000000387805 */ /* 0x000fe4000001ff00 */
[----:B------:R-:W-:Y:S01]  /*0100*/  CS2R R58, SRZ ;  /* 0x00000000003a7805 */ /* 0x000fe2000001ff00 */
[----:B------:R-:W4:Y:S01]  /*0110*/  S2UR UR12, SR_CgaCtaId ;  /* 0x00000000000c79c3 */ /* 0x000f220000008800 */
[----:B------:R-:W-:Y:S01]  /*0120*/  CS2R R14, SRZ ;  /* 0x00000000000e7805 */ /* 0x000fe2000001ff00 */
[----:B-1----:R-:W-:Y:S01]  /*0130*/  VIADD R0, R3, 0x1ff ;  /* 0x000001ff03007836 */ /* 0x002fe20000000000 */
[----:B------:R1:W-:Y:S04]  /*0140*/  STL [R1+0x280], R3 ;  /* 0x0002800301007387 */ /* 0x0003e80000100800 */
[----:B------:R-:W-:Y:S01]  /*0150*/  SHF.R.S32.HI R5, RZ, 0x1f, R0 ;  /* 0x0000001fff057819 */ /* 0x000fe20000011400 */
[----:B---3--:R-:W-:-:S03]  /*0160*/  VIADD R70, R70, 0x3f ;  /* 0x0000003f46467836 */ /* 0x008fc60000000000 */
[----:B------:R-:W-:Y:S02]  /*0170*/  LEA.HI R5, R5, R0, RZ, 0x9 ;  /* 0x0000000005057211 */ /* 0x000fe400078f48ff */
[----:B--2---:R-:W-:Y:S02]  /*0180*/  IABS R10, R7 ;  /* 0x00000007000a7213 */ /* 0x004fe40000000000 */
[----:B------:R-:W-:Y:S02]  /*0190*/  SHF.R.S32.HI R5, RZ, 0x9, R5 ;  /* 0x00000009ff057819 */ /* 0x000fe40000011405 */
[----:B0-----:R-:W-:Y:S01]  /*01a0*/  SHF.R.U32.HI R69, RZ, 0x6, R88 ;  /* 0x00000006ff457819 */ /* 0x001fe20000011658 */
[----:B----4-:R-:W-:Y:S01]  /*01b0*/  ULEA UR12, UR12, UR4, 0x18 ;  /* 0x000000040c0c7291 */ /* 0x010fe2000f8ec03f */
[----:B------:R-:W-:Y:S01]  /*01c0*/  LOP3.LUT R73, R88, 0x3f, RZ, 0xc0, !PT ;  /* 0x0000003f58497812 */ /* 0x000fe200078ec0ff */
[----:B------:R-:W-:Y:S01]  /*01d0*/  IMAD.SHL.U32 R6, R5, 0x8, RZ ;  /* 0x0000000805067824 */ /* 0x000fe200078e00ff */
[----:B------:R-:W-:-:S04]  /*01e0*/  SGXT.U32 R69, R69, 0x3 ;  /* 0x000000034545781a */ /* 0x000fc80000000000 */
[-C--:B------:R-:W-:Y:S02]  /*01f0*/  IABS R9, R6.reuse ;  /* 0x0000000600097213 */ /* 0x080fe40000000000 */
[----:B------:R-:W-:Y:S02]  /*0200*/  IABS R12, R6 ;  /* 0x00000006000c7213 */ /* 0x000fe40000000000 */
[----:B------:R-:W0:Y:S08]  /*0210*/  I2F.RP R0, R9 ;  /* 0x0000000900007306 */ /* 0x000e300000209400 */
[----:B0-----:R-:W0:Y:S02]  /*0220*/  MUFU.RCP R0, R0 ;  /* 0x0000000000007308 */ /* 0x001e240000001000 */
[----:B0-----:R-:W-:-:S02]  /*0230*/  VIADD R4, R0, 0xffffffe ;  /* 0x0ffffffe00047836 */ /* 0x001fc40000000000 */
[----:B------:R-:W-:-:S04]  /*0240*/  IMAD.MOV R0, RZ, RZ, -R12 ;  /* 0x000000ffff007224 */ /* 0x000fc800078e0a0c */
[----:B------:R0:W2:Y:S02]  /*0250*/  F2I.FTZ.U32.TRUNC.NTZ R5, R4 ;  /* 0x0000000400057305 */ /* 0x0000a4000021f000 */
[----:B0-----:R-:W-:Y:S02]  /*0260*/  IMAD.MOV.U32 R4, RZ, RZ, RZ ;  /* 0x000000ffff047224 */ /* 0x001fe400078e00ff */
[----:B--2---:R-:W-:-:S04]  /*0270*/  IMAD.MOV R8, RZ, RZ, -R5 ;  /* 0x000000ffff087224 */ /* 0x004fc800078e0a05 */
[----:B------:R-:W-:Y:S02]  /*0280*/  IMAD R11, R8, R9, RZ ;  /* 0x00000009080b7224 */ /* 0x000fe400078e02ff */
[----:B------:R-:W-:Y:S02]  /*0290*/  IMAD.MOV.U32 R8, RZ, RZ, R10 ;  /* 0x000000ffff087224 */ /* 0x000fe400078e000a */
[----:B------:R-:W-:-:S06]  /*02a0*/  IMAD.HI.U32 R5, R5, R11, R4 ;  /* 0x0000000b05057227 */ /* 0x000fcc00078e0004 */
[----:B------:R-:W-:-:S04]  /*02b0*/  IMAD.HI.U32 R5, R5, R8, RZ ;  /* 0x0000000805057227 */ /* 0x000fc800078e00ff */
[----:B------:R-:W-:-:S05]  /*02c0*/  IMAD R0, R5, R0, R8 ;  /* 0x0000000005007224 */ /* 0x000fca00078e0208 */
[----:B------:R-:W-:-:S13]  /*02d0*/  ISETP.GT.U32.AND P1, PT, R9, R0, PT ;  /* 0x000000000900720c */ /* 0x000fda0003f24070 */
[----:B------:R-:W-:Y:S02]  /*02e0*/  @!P1 IMAD.IADD R0, R0, 0x1, -R9 ;  /* 0x0000000100009824 */ /* 0x000fe400078e0a09 */
[----:B------:R-:W-:Y:S01]  /*02f0*/  @!P1 VIADD R5, R5, 0x1 ;  /* 0x0000000105059836 */ /* 0x000fe20000000000 */
[----:B------:R-:W-:Y:S02]  /*0300*/  ISETP.NE.AND P1, PT, R6, RZ, PT ;  /* 0x000000ff0600720c */ /* 0x000fe40003f25270 */
[----:B------:R-:W-:Y:S02]  /*0310*/  ISETP.GE.U32.AND P0, PT, R0, R9, PT ;  /* 0x000000090000720c */ /* 0x000fe40003f06070 */
[----:B------:R-:W-:-:S04]  /*0320*/  LOP3.LUT R0, R7, R6, RZ, 0x3c, !PT ;  /* 0x0000000607007212 */ /* 0x000fc800078e3cff */
[----:B------:R-:W-:Y:S01]  /*0330*/  ISETP.GE.AND P2, PT, R0, RZ, PT ;  /* 0x000000ff0000720c */ /* 0x000fe20003f46270 */
[----:B------:R-:W-:-:S06]  /*0340*/  VIADD R0, R2, 0x3f ;  /* 0x0000003f02007836 */ /* 0x000fcc0000000000 */
[----:B------:R-:W-:-:S04]  /*0350*/  @P0 VIADD R5, R5, 0x1 ;  /* 0x0000000105050836 */ /* 0x000fc80000000000 */
[----:B------:R-:W-:Y:S01]  /*0360*/  IMAD.MOV.U32 R4, RZ, RZ, R5 ;  /* 0x000000ffff047224 */ /* 0x000fe200078e0005 */
[----:B------:R-:W-:-:S03]  /*0370*/  SHF.R.S32.HI R5, RZ, 0x1f, R0 ;  /* 0x0000001fff057819 */ /* 0x000fc60000011400 */
[----:B------:R-:W-:Y:S01]  /*0380*/  @!P2 IMAD.MOV R4, RZ, RZ, -R4 ;  /* 0x000000ffff04a224 */ /* 0x000fe200078e0a04 */
[----:B------:R-:W-:Y:S02]  /*0390*/  @!P1 LOP3.LUT R4, RZ, R6, RZ, 0x33, !PT ;  /* 0x00000006ff049212 */ /* 0x000fe400078e33ff */
[----:B------:R-:W-:-:S03]  /*03a0*/  LEA.HI R5, R5, R0, RZ, 0x6 ;  /* 0x0000000005057211 */ /* 0x000fc600078f30ff */
[----:B------:R-:W-:Y:S02]  /*03b0*/  IMAD.SHL.U32 R28, R4, 0x8, RZ ;  /* 0x00000008041c7824 */ /* 0x000fe400078e00ff */
[----:B------:R-:W-:-:S03]  /*03c0*/  IMAD.MOV R4, RZ, RZ, -R4 ;  /* 0x000000ffff047224 */ /* 0x000fc600078e0a04 */
[----:B------:R-:W-:Y:S01]  /*03d0*/  LEA.HI.SX32 R5, R5, -R28, 0x1a ;  /* 0x8000001c05057211 */ /* 0x000fe200078fd2ff */
[----:B------:R-:W-:-:S03]  /*03e0*/  IMAD R6, R6, R4, R7 ;  /* 0x0000000406067224 */ /* 0x000fc600078e0207 */
[----:B------:R-:W-:Y:S02]  /*03f0*/  VIMNMX R13, R5, 0x8, PT ;  /* 0x00000008050d7848 */ /* 0x000fe40003fe0100 */
[----:B------:R-:W-:Y:S02]  /*0400*/  IABS R11, R6 ;  /* 0x00000006000b7213 */ /* 0x000fe40000000000 */
[----:B------:R-:W-:-:S04]  /*0410*/  IABS R9, R13 ;  /* 0x0000000d00097213 */ /* 0x000fc80000000000 */
[----:B------:R-:W0:Y:S08]  /*0420*/  I2F.RP R0, R9 ;  /* 0x0000000900007306 */ /* 0x000e300000209400 */
[----:B0-----:R-:W0:Y:S02]  /*0430*/  MUFU.RCP R0, R0 ;  /* 0x0000000000007308 */ /* 0x001e240000001000 */
[----:B0-----:R-:W-:-:S06]  /*0440*/  VIADD R5, R0, 0xffffffe ;  /* 0x0ffffffe00057836 */ /* 0x001fcc0000000000 */
[----:B------:R-:W0:Y:S02]  /*0450*/  F2I.FTZ.U32.TRUNC.NTZ R5, R5 ;  /* 0x0000000500057305 */ /* 0x000e24000021f000 */
[----:B0-----:R-:W-:-:S04]  /*0460*/  IMAD.MOV R8, RZ, RZ, -R5 ;  /* 0x000000ffff087224 */ /* 0x001fc800078e0a05 */
[----:B------:R-:W-:Y:S01]  /*0470*/  IMAD.MOV.U32 R4, RZ, RZ, R8 ;  /* 0x000000ffff047224 */ /* 0x000fe200078e0008 */
[----:B------:R-:W-:-:S03]  /*0480*/  IABS R8, R13 ;  /* 0x0000000d00087213 */ /* 0x000fc60000000000 */
[----:B------:R-:W-:Y:S02]  /*0490*/  IMAD R7, R4, R9, RZ ;  /* 0x0000000904077224 */ /* 0x000fe400078e02ff */
[----:B------:R-:W-:Y:S02]  /*04a0*/  IMAD.MOV.U32 R4, RZ, RZ, RZ ;  /* 0x000000ffff047224 */ /* 0x000fe400078e00ff */
[----:B------:R-:W-:Y:S02]  /*04b0*/  IMAD.MOV R0, RZ, RZ, -R8 ;  /* 0x000000ffff007224 */ /* 0x000fe400078e0a08 */
[----:B------:R-:W-:-:S06]  /*04c0*/  IMAD.HI.U32 R4, R5, R7, R4 ;  /* 0x0000000705047227 */ /* 0x000fcc00078e0004 */
[----:B------:R-:W-:-:S04]  /*04d0*/  IMAD.HI.U32 R4, R4, R11, RZ ;  /* 0x0000000b04047227 */ /* 0x000fc800078e00ff */
[----:B------:R-:W-:Y:S01]  /*04e0*/  IMAD R0, R4, R0, R11 ;  /* 0x0000000004007224 */ /* 0x000fe200078e020b */
[----:B------:R-:W-:Y:S01]  /*04f0*/  ULDC.64 UR14, c[0x0][0x208] ;  /* 0x00008200000e7ab9 */ /* 0x000fe20000000a00 */
[----:B------:R-:W-:-:S03]  /*0500*/  CS2R R10, SRZ ;  /* 0x00000000000a7805 */ /* 0x000fc6000001ff00 */
[----:B------:R-:W-:-:S13]  /*0510*/  ISETP.GT.U32.AND P1, PT, R9, R0, PT ;  /* 0x000000000900720c */ /* 0x000fda0003f24070 */
[----:B------:R-:W-:Y:S02]  /*0520*/  @!P1 IMAD.IADD R0, R0, 0x1, -R9 ;  /* 0x0000000100009824 */ /* 0x000fe400078e0a09 */
[----:B------:R-:W-:Y:S01]  /*0530*/  @!P1 VIADD R4, R4, 0x1 ;  /* 0x0000000104049836 */ /* 0x000fe20000000000 */
[----:B------:R-:W-:Y:S02]  /*0540*/  ISETP.NE.AND P1, PT, R13, RZ, PT ;  /* 0x000000ff0d00720c */ /* 0x000fe40003f25270 */
[----:B------:R-:W-:Y:S02]  /*0550*/  ISETP.GE.U32.AND P0, PT, R0, R9, PT ;  /* 0x000000090000720c */ /* 0x000fe40003f06070 */
[----:B------:R-:W-:Y:S02]  /*0560*/  CS2R R8, SRZ ;  /* 0x0000000000087805 */ /* 0x000fe4000001ff00 */
[----:B------:R-:W-:-:S04]  /*0570*/  LOP3.LUT R0, R6, R13, RZ, 0x3c, !PT ;  /* 0x0000000d06007212 */ /* 0x000fc800078e3cff */
[----:B------:R-:W-:-:S05]  /*0580*/  ISETP.GE.AND P2, PT, R0, RZ, PT ;  /* 0x000000ff0000720c */ /* 0x000fca0003f46270 */
[----:B------:R-:W-:Y:S01]  /*0590*/  @P0 VIADD R4, R4, 0x1 ;  /* 0x0000000104040836 */ /* 0x000fe20000000000 */
[----:B------:R-:W-:-:S03]  /*05a0*/  ISETP.GE.AND P0, PT, R70, 0x40, PT ;  /* 0x000000404600780c */ /* 0x000fc60003f06270 */
[----:B------:R-:W-:-:S04]  /*05b0*/  IMAD.MOV.U32 R0, RZ, RZ, R4 ;  /* 0x000000ffff007224 */ /* 0x000fc800078e0004 */
[----:B------:R-:W-:Y:S01]  /*05c0*/  @!P2 IMAD.MOV R0, RZ, RZ, -R0 ;  /* 0x000000ffff00a224 */ /* 0x000fe200078e0a00 */
[----:B------:R-:W-:-:S05]  /*05d0*/  @!P1 LOP3.LUT R0, RZ, R13, RZ, 0x33, !PT ;  /* 0x0000000dff009212 */ /* 0x000fca00078e33ff */
[----:B------:R-:W-:Y:S02]  /*05e0*/  IMAD.SHL.U32 R30, R0, 0x200, RZ ;  /* 0x00000200001e7824 */ /* 0x000fe400078e00ff */
[----:B------:R-:W-:-:S03]  /*05f0*/  IMAD.MOV R4, RZ, RZ, -R0 ;  /* 0x000000ffff047224 */ /* 0x000fc600078e0a00 */
[C-C-:B------:R-:W-:Y:S01]  /*0600*/  LOP3.LUT R88, R30.reuse, 0x8, R69.reuse, 0xfe, !PT ;  /* 0x000000081e587812 */ /* 0x140fe200078efe45 */
[----:B------:R-:W-:Y:S01]  /*0610*/  IMAD R4, R13, R4, R6 ;  /* 0x000000040d047224 */ /* 0x000fe200078e0206 */
[C-C-:B------:R-:W-:Y:S02]  /*0620*/  LOP3.LUT R89, R30.reuse, 0x10, R69.reuse, 0xfe, !PT ;  /* 0x000000101e597812 */ /* 0x140fe400078efe45 */
[----:B------:R-:W-:Y:S02]  /*0630*/  CS2R R12, SRZ ;  /* 0x00000000000c7805 */ /* 0x000fe4000001ff00 */
[C-C-:B------:R-:W-:Y:S01]  /*0640*/  LOP3.LUT R90, R30.reuse, 0x18, R69.reuse, 0xfe, !PT ;  /* 0x000000181e5a7812 */ /* 0x140fe200078efe45 */
[----:B------:R-:W-:Y:S01]  /*0650*/  STL [R1+0x198], R88 ;  /* 0x0001985801007387 */ /* 0x000fe20000100800 */
[----:B------:R-:W-:Y:S01]  /*0660*/  LOP3.LUT R0, R30, R69, RZ, 0xfc, !PT ;  /* 0x000000451e007212 */ /* 0x000fe200078efcff */
[----:B------:R-:W-:Y:S01]  /*0670*/  IMAD.IADD R28, R28, 0x1, R4 ;  /* 0x000000011c1c7824 */ /* 0x000fe200078e0204 */
[C-C-:B------:R-:W-:Y:S01]  /*0680*/  LOP3.LUT R91, R30.reuse, 0x20, R69.reuse, 0xfe, !PT ;  /* 0x000000201e5b7812 */ /* 0x140fe200078efe45 */
[----:B------:R-:W-:Y:S01]  /*0690*/  STL [R1+0x194], R89 ;  /* 0x0001945901007387 */ /* 0x000fe20000100800 */
[----:B------:R-:W-:-:S02]  /*06a0*/  LOP3.LUT R92, R30, 0x28, R69, 0xfe, !PT ;  /* 0x000000281e5c7812 */ /* 0x000fc400078efe45 */
[----:B------:R-:W-:Y:S02]  /*06b0*/  CS2R R4, SRZ ;  /* 0x0000000000047805 */ /* 0x000fe4000001ff00 */
[C-C-:B------:R-:W-:Y:S01]  /*06c0*/  LOP3.LUT R93, R30.reuse, 0x30, R69.reuse, 0xfe, !PT ;  /* 0x000000301e5d7812 */ /* 0x140fe200078efe45 */
[----:B------:R-:W-:Y:S01]  /*06d0*/  STL [R1+0x190], R90 ;  /* 0x0001905a01007387 */ /* 0x000fe20000100800 */
[----:B------:R-:W-:Y:S02]  /*06e0*/  LOP3.LUT R94, R30, 0x38, R69, 0xfe, !PT ;  /* 0x000000381e5e7812 */ /* 0x000fe400078efe45 */
[----:B------:R-:W-:Y:S02]  /*06f0*/  CS2R R6, SRZ ;  /* 0x0000000000067805 */ /* 0x000fe4000001ff00 */
[C---:B------:R-:W-:Y:S01]  /*0700*/  LOP3.LUT R96, R0.reuse, 0x40, RZ, 0xfc, !PT ;  /* 0x0000004000607812 */ /* 0x040fe200078efcff */
[----:B------:R-:W-:Y:S01]  /*0710*/  STL [R1+0x18c], R91 ;  /* 0x00018c5b01007387 */ /* 0x000fe20000100800 */
[----:B------:R-:W-:-:S02]  /*0720*/  LOP3.LUT R97, R0, 0x48, RZ, 0xfc, !PT ;  /* 0x0000004800617812 */ /* 0x000fc400078efcff */
[C---:B------:R-:W-:Y:S01]  /*0730*/  LOP3.LUT R98, R0.reuse, 0x50, RZ, 0xfc, !PT ;  /* 0x0000005000627812 */ /* 0x040fe200078efcff */
[----:B------:R-:W-:Y:S01]  /*0740*/  STL [R1+0x188], R92 ;  /* 0x0001885c01007387 */ /* 0x000fe20000100800 */
[C---:B------:R-:W-:Y:S02]  /*0750*/  LOP3.LUT R99, R0.reuse, 0x58, RZ, 0xfc, !PT ;  /* 0x0000005800637812 */ /* 0x040fe400078efcff */
[C---:B------:R-:W-:Y:S01]  /*0760*/  LOP3.LUT R100, R0.reuse, 0x60, RZ, 0xfc, !PT ;  /* 0x0000006000647812 */ /* 0x040fe200078efcff */
[----:B------:R-:W-:Y:S01]  /*0770*/  STL [R1+0x184], R93 ;  /* 0x0001845d01007387 */ /* 0x000fe20000100800 */
[C---:B------:R-:W-:Y:S02]  /*0780*/  LOP3.LUT R101, R0.reuse, 0x68, RZ, 0xfc, !PT ;  /* 0x0000006800657812 */ /* 0x040fe400078efcff */
        /* <DEDUP_REMOVED lines=8> */
[C---:B-1----:R-:W-:Y:S02]  /*0810*/  LOP3.LUT R3, R0.reuse, 0xa0, RZ, 0xfc, !PT ;  /* 0x000000a000037812 */ /* 0x042fe400078efcff */
        /* <DEDUP_REMOVED lines=28> */
[----:B------:R0:W-:Y:S01]  /*09e0*/  STL [R1+0x218], R3 ;  /* 0x0002180301007387 */ /* 0x0001e20000100800 */
[----:B------:R-:W-:-:S03]  /*09f0*/  LOP3.LUT R124, R0, 0x1e0, RZ, 0xfc, !PT ;  /* 0x000001e0007c7812 */ /* 0x000fc600078efcff */
[----:B------:R-:W-:Y:S04]  /*0a00*/  STL [R1+0x21c], R108 ;  /* 0x00021c6c01007387 */ /* 0x000fe80000100800 */
[----:B------:R-:W-:Y:S01]  /*0a10*/  STL [R1+0x214], R117 ;  /* 0x0002147501007387 */ /* 0x000fe20000100800 */
[----:B0-----:R-:W-:-:S03]  /*0a20*/  LOP3.LUT R3, R0, 0x100, RZ, 0xfc, !PT ;  /* 0x0000010000037812 */ /* 0x001fc600078efcff */
[----:B------:R-:W-:Y:S04]  /*0a30*/  STL [R1+0x210], R113 ;  /* 0x0002107101007387 */ /* 0x000fe80000100800 */
        /* <DEDUP_REMOVED lines=8> */
[----:B------:R0:W-:Y:S04]  /*0ac0*/  STL [R1+0x254], R3 ;  /* 0x0002540301007387 */ /* 0x0001e80000100800 */
[----:B------:R-:W-:Y:S01]  /*0ad0*/  STL [R1+0x258], R110 ;  /* 0x0002586e01007387 */ /* 0x000fe20000100800 */
[----:B0-----:R-:W-:-:S05]  /*0ae0*/  LOP3.LUT R3, R0, 0x108, RZ, 0xfc, !PT ;  /* 0x0000010800037812 */ /* 0x001fca00078efcff */
[----:B------:R0:W-:Y:S04]  /*0af0*/  STL [R1+0x250], R3 ;  /* 0x0002500301007387 */ /* 0x0001e80000100800 */
[----:B------:R1:W-:Y:S04]  /*0b00*/  STL [R1+0x248], R95 ;  /* 0x0002485f01007387 */ /* 0x0003e80000100800 */
[----:B------:R-:W-:Y:S01]  /*0b10*/  STL [R1+0x24c], R109 ;  /* 0x00024c6d01007387 */ /* 0x000fe20000100800 */
[C---:B0-----:R-:W-:Y:S02]  /*0b20*/  LOP3.LUT R3, R0.reuse, 0x120, RZ, 0xfc, !PT ;  /* 0x0000012000037812 */ /* 0x041fe400078efcff */
[----:B-1----:R-:W-:-:S03]  /*0b30*/  LOP3.LUT R95, R0, 0x138, RZ, 0xfc, !PT ;  /* 0x00000138005f7812 */ /* 0x002fc600078efcff */
[----:B------:R0:W-:Y:S04]  /*0b40*/  STL [R1+0x244], R3 ;  /* 0x0002440301007387 */ /* 0x0001e80000100800 */
[----:B------:R-:W-:Y:S01]  /*0b50*/  STL [R1+0x20c], R107 ;  /* 0x00020c6b01007387 */ /* 0x000fe20000100800 */
[----:B0-----:R-:W-:-:S05]  /*0b60*/  LOP3.LUT R3, R0, 0x130, RZ, 0xfc, !PT ;  /* 0x0000013000037812 */ /* 0x001fca00078efcff */
[----:B------:R0:W-:Y:S04]  /*0b70*/  STL [R1+0x208], R3 ;  /* 0x0002080301007387 */ /* 0x0001e80000100800 */
[----:B------:R1:W-:Y:S01]  /*0b80*/  STL [R1+0x27c], R95 ;  /* 0x00027c5f01007387 */ /* 0x0003e20000100800 */
[C---:B0-----:R-:W-:Y:S02]  /*0b90*/  LOP3.LUT R3, R0.reuse, 0x140, RZ, 0xfc, !PT ;  /* 0x0000014000037812 */ /* 0x041fe400078efcff */
[----:B-1----:R-:W-:-:S03]  /*0ba0*/  LOP3.LUT R95, R0, 0x158, RZ, 0xfc, !PT ;  /* 0x00000158005f7812 */ /* 0x002fc600078efcff */
[----:B------:R0:W-:Y:S04]  /*0bb0*/  STL [R1+0x204], R3 ;  /* 0x0002040301007387 */ /* 0x0001e80000100800 */
[----:B------:R1:W-:Y:S04]  /*0bc0*/  STL [R1+0x1fc], R115 ;  /* 0x0001fc7301007387 */ /* 0x0003e80000100800 */
[----:B------:R-:W-:Y:S01]  /*0bd0*/  STL [R1+0x200], R123 ;  /* 0x0002007b01007387 */ /* 0x000fe20000100800 */
[----:B0-----:R-:W-:-:S03]  /*0be0*/  LOP3.LUT R3, R0, 0x160, RZ, 0xfc, !PT ;  /* 0x0000016000037812 */ /* 0x001fc600078efcff */
[----:B------:R0:W-:Y:S01]  /*0bf0*/  STL [R1+0x1f8], R95 ;  /* 0x0001f85f01007387 */ /* 0x0001e20000100800 */
[----:B-1----:R-:W-:-:S03]  /*0c00*/  LOP3.LUT R115, R0, 0x168, RZ, 0xfc, !PT ;  /* 0x0000016800737812 */ /* 0x002fc600078efcff */
[----:B------:R1:W-:Y:S04]  /*0c10*/  STL [R1+0x1f4], R3 ;  /* 0x0001f40301007387 */ /* 0x0003e80000100800 */
[----:B------:R2:W-:Y:S01]  /*0c20*/  STL [R1+0x1f0], R115 ;  /* 0x0001f07301007387 */ /* 0x0005e20000100800 */
[C---:B0-----:R-:W-:Y:S02]  /*0c30*/  LOP3.LUT R95, R0.reuse, 0x170, RZ, 0xfc, !PT ;  /* 0x00000170005f7812 */ /* 0x041fe400078efcff */
[----:B-1----:R-:W-:-:S03]  /*0c40*/  LOP3.LUT R3, R0, 0x178, RZ, 0xfc, !PT ;  /* 0x0000017800037812 */ /* 0x002fc600078efcff */
[----:B------:R0:W-:Y:S01]  /*0c50*/  STL [R1+0x1ec], R95 ;  /* 0x0001ec5f01007387 */ /* 0x0001e20000100800 */
[----:B--2---:R-:W-:-:S03]  /*0c60*/  LOP3.LUT R115, R0, 0x180, RZ, 0xfc, !PT ;  /* 0x0000018000737812 */ /* 0x004fc600078efcff */
        /* <DEDUP_REMOVED lines=19> */
[----:B------:R-:W-:Y:S01]  /*0da0*/  STL [R1+0x1b8], R125 ;  /* 0x0001b87d01007387 */ /* 0x000fe20000100800 */
[C---:B0-----:R-:W-:Y:S02]  /*0db0*/  LOP3.LUT R95, R0.reuse, 0x1f8, RZ, 0xfc, !PT ;  /* 0x000001f8005f7812 */ /* 0x041fe400078efcff */
[----:B-1----:R-:W-:-:S05]  /*0dc0*/  LOP3.LUT R3, R0, 0x1d8, RZ, 0xfc, !PT ;  /* 0x000001d800037812 */ /* 0x002fca00078efcff */
[----:B------:R0:W-:Y:S04]  /*0dd0*/  STL [R1+0x1b0], R3 ;  /* 0x0001b00301007387 */ /* 0x0001e80000100800 */
[----:B------:R-:W-:Y:S04]  /*0de0*/  STL [R1+0x1b4], R116 ;  /* 0x0001b47401007387 */ /* 0x000fe80000100800 */
[----:B------:R-:W-:Y:S01]  /*0df0*/  STL [R1+0x1ac], R124 ;  /* 0x0001ac7c01007387 */ /* 0x000fe20000100800 */
[----:B0-----:R-:W-:-:S03]  /*0e00*/  LOP3.LUT R3, R0, 0x1f0, RZ, 0xfc, !PT ;  /* 0x000001f000037812 */ /* 0x001fc600078efcff */
[----:B------:R-:W-:Y:S04]  /*0e10*/  STL [R1+0x1a8], R115 ;  /* 0x0001a87301007387 */ /* 0x000fe80000100800 */
[----:B------:R0:W-:Y:S02]  /*0e20*/  STL [R1+0x1a4], R3 ;  /* 0x0001a40301007387 */ /* 0x0001e40000100800 */
[----:B0-----:R-:W-:-:S05]  /*0e30*/  IMAD R3, R28, 0x40, R73 ;  /* 0x000000401c037824 */ /* 0x001fca00078e0249 */
[----:B------:R0:W-:Y:S04]  /*0e40*/  STL [R1+0x19c], R3 ;  /* 0x00019c0301007387 */ /* 0x0001e80000100800 */
[----:B0-----:R0:W5:Y:S04]  /*0e50*/  LDL.LU R3, [R1+0x280] ;  /* 0x0002800001037983 */ /* 0x0011680000300800 */
[----:B------:R0:W-:Y:S01]  /*0e60*/  STL [R1+0x1a0], R95 ;  /* 0x0001a05f01007387 */ /* 0x0001e20000100800 */
[----:B------:R-:W-:Y:S05]  /*0e70*/  @!P0 BRA `(.L_x_0) ;  /* 0x0000008c00988947 */ /* 0x000fea0003800000 */
[----:B------:R-:W2:Y:S04]  /*0e80*/  LDL R21, [R1+0x1e8] ;  /* 0x0001e80001157983 */ /* 0x000ea80000100800 */
[----:B------:R-:W3:Y:S04]  /*0e90*/  LDL R23, [R1+0x1c8] ;  /* 0x0001c80001177983 */ /* 0x000ee80000100800 */
[----:B------:R-:W4:Y:S04]  /*0ea0*/  LDL R15, [R1+0x254] ;  /* 0x00025400010f7983 */ /* 0x000f280000100800 */
[----:B------:R-:W4:Y:S04]  /*0eb0*/  LDL R22, [R1+0x1a4] ;  /* 0x0001a40001167983 */ /* 0x000f280000100800 */
[----:B------:R-:W4:Y:S04]  /*0ec0*/  LDL R16, [R1+0x250] ;  /* 0x0002500001107983 */ /* 0x000f280000100800 */
[----:B------:R-:W4:Y:S04]  /*0ed0*/  LDL R19, [R1+0x1cc] ;  /* 0x0001cc0001137983 */ /* 0x000f280000100800 */
[----:B------:R-:W4:Y:S04]  /*0ee0*/  LDL R12, [R1+0x248] ;  /* 0x00024800010c7983 */ /* 0x000f280000100800 */
[----:B------:R-:W4:Y:S01]  /*0ef0*/  LDL R20, [R1+0x1b0] ;  /* 0x0001b00001147983 */ /* 0x000f220000100800 */
[----:B-----5:R-:W-:Y:S01]  /*0f00*/  IABS R4, R3 ;  /* 0x0000000300047213 */ /* 0x020fe20000000000 */
[----:B------:R-:W-:Y:S01]  /*0f10*/  IMAD.MOV.U32 R17, RZ, RZ, R123 ;  /* 0x000000ffff117224 */ /* 0x000fe200078e007b */
[----:B------:R-:W-:Y:S01]  /*0f20*/  IABS R6, R2 ;  /* 0x0000000200067213 */ /* 0x000fe20000000000 */
[----:B------:R-:W4:Y:S01]  /*0f30*/  LDL R14, [R1+0x1d0] ;  /* 0x0001d000010e7983 */ /* 0x000f220000100800 */
[----:B------:R-:W1:Y:S03]  /*0f40*/  I2F.RP R5, R4 ;  /* 0x0000000400057306 */ /* 0x000e660000209400 */
[----:B------:R-:W4:Y:S01]  /*0f50*/  LDL R18, [R1+0x1ec] ;  /* 0x0001ec0001127983 */ /* 0x000f220000100800 */
[----:B------:R-:W-:Y:S01]  /*0f60*/  IABS R115, R115 ;  /* 0x0000007300737213 */ /* 0x000fe20000000000 */
[----:B------:R-:W-:Y:S01]  /*0f70*/  ULDC UR4, c[0x0][0x234] ;  /* 0x00008d0000047ab9 */ /* 0x000fe20000000800 */
[----:B------:R-:W-:Y:S01]  /*0f80*/  IABS R124, R124 ;  /* 0x0000007c007c7213 */ /* 0x000fe20000000000 */
[----:B------:R-:W-:Y:S01]  /*0f90*/  ULDC.64 UR6, c[0x0][0x210] ;  /* 0x0000840000067ab9 */ /* 0x000fe20000000a00 */
[----:B------:R-:W0:Y:S01]  /*0fa0*/  I2F.RP R7, R6 ;  /* 0x0000000600077306 */ /* 0x000e220000209400 */
[----:B------:R-:W-:Y:S01]  /*0fb0*/  IABS R116, R116 ;  /* 0x0000007400747213 */ /* 0x000fe20000000000 */
[----:B------:R-:W4:Y:S06]  /*0fc0*/  LDC R72, c[0x0][0x238] ;  /* 0x00008e00ff487b82 */ /* 0x000f2c0000000800 */
[----:B-1----:R-:W1:Y:S01]  /*0fd0*/  MUFU.RCP R5, R5 ;  /* 0x0000000500057308 */ /* 0x002e620000001000 */
[----:B------:R-:W-:Y:S01]  /*0fe0*/  IABS R125, R125 ;  /* 0x0000007d007d7213 */ /* 0x000fe20000000000 */
[----:B------:R-:W4:Y:S06]  /*0ff0*/  LDC R74, c[0x0][0x23c] ;  /* 0x00008f00ff4a7b82 */ /* 0x000f2c0000000800 */
[----:B0-----:R-:W0:Y:S01]  /*1000*/  MUFU.RCP R7, R7 ;  /* 0x0000000700077308 */ /* 0x001e220000001000 */
[----:B-1----:R-:W-:-:S07]  /*1010*/  VIADD R8, R5, 0xffffffe ;  /* 0x0ffffffe05087836 */ /* 0x002fce0000000000 */
[----:B------:R1:W1:Y:S01]  /*1020*/  F2I.FTZ.U32.TRUNC.NTZ R9, R8 ;  /* 0x0000000800097305 */ /* 0x000262000021f000 */
[----:B0-----:R-:W-:-:S07]  /*1030*/  VIADD R10, R7, 0xffffffe ;  /* 0x0ffffffe070a7836 */ /* 0x001fce0000000000 */
[----:B------:R0:W4:Y:S01]  /*1040*/  F2I.FTZ.U32.TRUNC.NTZ R11, R10 ;  /* 0x0000000a000b7305 */ /* 0x000122000021f000 */
[----:B-1----:R-:W-:Y:S02]  /*1050*/  IMAD.MOV.U32 R8, RZ, RZ, RZ ;  /* 0x000000ffff087224 */ /* 0x002fe400078e00ff */
[----:B------:R-:W-:-:S04]  /*1060*/  IMAD.MOV R13, RZ, RZ, -R9 ;  /* 0x000000ffff0d7224 */ /* 0x000fc800078e0a09 */
[----:B------:R-:W-:Y:S01]  /*1070*/  IMAD R13, R13, R4, RZ ;  /* 0x000000040d0d7224 */ /* 0x000fe200078e02ff */
[----:B------:R-:W-:-:S03]  /*1080*/  IABS R123, R95 ;  /* 0x0000005f007b7213 */ /* 0x000fc60000000000 */
[----:B------:R-:W-:-:S04]  /*1090*/  IMAD.HI.U32 R9, R9, R13, R8 ;  /* 0x0000000d09097227 */ /* 0x000fc800078e0008 */
[----:B0-----:R-:W-:Y:S02]  /*10a0*/  IMAD.MOV.U32 R10, RZ, RZ, RZ ;  /* 0x000000ffff0a7224 */ /* 0x001fe400078e00ff */
[----:B------:R-:W-:Y:S01]  /*10b0*/  IMAD.HI.U32 R5, R9, R123, RZ ;  /* 0x0000007b09057227 */ /* 0x000fe200078e00ff */
[----:B------:R0:W-:Y:S04]  /*10c0*/  STL [R1+0x280], R3 ;  /* 0x0002800301007387 */ /* 0x0001e80000100800 */
[----:B0-----:R-:W4:Y:S01]  /*10d0*/  LDL R3, [R1+0x218] ;  /* 0x0002180001037983 */ /* 0x001f220000100800 */
[----:B--2---:R-:W-:Y:S02]  /*10e0*/  IMAD.MOV.U32 R8, RZ, RZ, R21 ;  /* 0x000000ffff087224 */ /* 0x004fe400078e0015 */
[----:B---3--:R-:W-:-:S02]  /*10f0*/  IMAD.MOV.U32 R21, RZ, RZ, R23 ;  /* 0x000000ffff157224 */ /* 0x008fc400078e0017 */
[----:B----4-:R-:W-:Y:S02]  /*1100*/  IMAD.MOV.U32 R23, RZ, RZ, R15 ;  /* 0x000000ffff177224 */ /* 0x010fe400078e000f */
[----:B------:R-:W-:Y:S01]  /*1110*/  IMAD.MOV R15, RZ, RZ, -R11 ;  /* 0x000000ffff0f7224 */ /* 0x000fe200078e0a0b */
[----:B------:R-:W-:-:S03]  /*1120*/  IABS R13, R22 ;  /* 0x00000016000d7213 */ /* 0x000fc60000000000 */
[----:B------:R-:W-:Y:S02]  /*1130*/  IMAD R15, R15, R6, RZ ;  /* 0x000000060f0f7224 */ /* 0x000fe400078e02ff */
[----:B------:R-:W-:Y:S02]  /*1140*/  IMAD.MOV.U32 R22, RZ, RZ, R16 ;  /* 0x000000ffff167224 */ /* 0x000fe400078e0010 */
[----:B------:R-:W-:Y:S02]  /*1150*/  IMAD.MOV.U32 R16, RZ, RZ, R19 ;  /* 0x000000ffff107224 */ /* 0x000fe400078e0013 */
[----:B------:R-:W-:Y:S02]  /*1160*/  IMAD.MOV.U32 R19, RZ, RZ, R12 ;  /* 0x000000ffff137224 */ /* 0x000fe400078e000c */
[----:B------:R-:W-:Y:S02]  /*1170*/  IMAD.MOV R12, RZ, RZ, -R5 ;  /* 0x000000ffff0c7224 */ /* 0x000fe400078e0a05 */
[----:B------:R-:W-:-:S02]  /*1180*/  IMAD.HI.U32 R5, R11, R15, R10 ;  /* 0x0000000f0b057227 */ /* 0x000fc400078e000a */
[----:B------:R-:W2:Y:S01]  /*1190*/  LDL R11, [R1+0x1bc] ;  /* 0x0001bc00010b7983 */ /* 0x000ea20000100800 */
[----:B------:R-:W-:Y:S01]  /*11a0*/  IABS R55, R20 ;  /* 0x0000001400377213 */ /* 0x000fe20000000000 */
[----:B------:R-:W-:Y:S02]  /*11b0*/  IMAD R123, R4, R12, R123 ;  /* 0x0000000c047b7224 */ /* 0x000fe400078e027b */
[----:B------:R-:W3:Y:S04]  /*11c0*/  LDL R20, [R1+0x1c4] ;  /* 0x0001c40001147983 */ /* 0x000ee80000100800 */
[----:B------:R-:W4:Y:S01]  /*11d0*/  LDL R12, [R1+0x1c0] ;  /* 0x0001c000010c7983 */ /* 0x000f220000100800 */
[----:B------:R-:W-:Y:S02]  /*11e0*/  IMAD.MOV.U32 R15, RZ, RZ, R8 ;  /* 0x000000ffff0f7224 */ /* 0x000fe400078e0008 */
[----:B------:R-:W-:-:S04]  /*11f0*/  IMAD.HI.U32 R8, R9, R115, RZ ;  /* 0x0000007309087227 */ /* 0x000fc800078e00ff */
[----:B------:R-:W-:-:S04]  /*1200*/  IMAD.HI.U32 R7, R9, R13, RZ ;  /* 0x0000000d09077227 */ /* 0x000fc800078e00ff */
[----:B------:R-:W-:Y:S02]  /*1210*/  IMAD.MOV R10, RZ, RZ, -R8 ;  /* 0x000000ffff0a7224 */ /* 0x000fe400078e0a08 */
[----:B------:R-:W-:Y:S02]  /*1220*/  IMAD.MOV R7, RZ, RZ, -R7 ;  /* 0x000000ffff077224 */ /* 0x000fe400078e0a07 */
[----:B------:R-:W-:Y:S02]  /*1230*/  IMAD R115, R4, R10, R115 ;  /* 0x0000000a04737224 */ /* 0x000fe400078e0273 */
[----:B------:R-:W-:-:S04]  /*1240*/  IMAD.HI.U32 R10, R9, R55, RZ ;  /* 0x00000037090a7227 */ /* 0x000fc800078e00ff */
[----:B------:R-:W-:Y:S02]  /*1250*/  IMAD R8, R4, R7, R13 ;  /* 0x0000000704087224 */ /* 0x000fe400078e020d */
[----:B------:R-:W-:-:S04]  /*1260*/  IMAD.HI.U32 R7, R9, R124, RZ ;  /* 0x0000007c09077227 */ /* 0x000fc800078e00ff */
[----:B------:R-:W-:Y:S02]  /*1270*/  IMAD.MOV R10, RZ, RZ, -R10 ;  /* 0x000000ffff0a7224 */ /* 0x000fe400078e0a0a */
[----:B------:R-:W-:Y:S02]  /*1280*/  IMAD.MOV R13, RZ, RZ, -R7 ;  /* 0x000000ffff0d7224 */ /* 0x000fe400078e0a07 */
[----:B------:R-:W-:-:S04]  /*1290*/  IMAD.HI.U32 R7, R9, R125, RZ ;  /* 0x0000007d09077227 */ /* 0x000fc800078e00ff */
[C---:B------:R-:W-:Y:S02]  /*12a0*/  IMAD R55, R4.reuse, R10, R55 ;  /* 0x0000000a04377224 */ /* 0x040fe400078e0237 */
[----:B------:R-:W-:Y:S01]  /*12b0*/  IMAD.MOV R7, RZ, RZ, -R7 ;  /* 0x000000ffff077224 */ /* 0x000fe200078e0a07 */
[----:B------:R-:W-:Y:S01]  /*12c0*/  IABS R52, R21 ;  /* 0x0000001500347213 */ /* 0x000fe20000000000 */
[----:B------:R-:W-:Y:S02]  /*12d0*/  IMAD.MOV.U32 R21, RZ, RZ, R17 ;  /* 0x000000ffff157224 */ /* 0x000fe400078e0011 */
[C---:B------:R-:W-:Y:S01]  /*12e0*/  IMAD R125, R4.reuse, R7, R125 ;  /* 0x00000007047d7224 */ /* 0x040fe200078e027d */
[----:B------:R-:W-:Y:S01]  /*12f0*/  IABS R17, R14 ;  /* 0x0000000e00117213 */ /* 0x000fe20000000000 */
[----:B------:R-:W-:Y:S01]  /*1300*/  IMAD R124, R4, R13, R124 ;  /* 0x0000000d047c7224 */ /* 0x000fe200078e027c */
[----:B--2---:R-:W-:Y:S01]  /*1310*/  IABS R54, R11 ;  /* 0x0000000b00367213 */ /* 0x004fe20000000000 */
[----:B------:R-:W-:Y:S01]  /*1320*/  IMAD.HI.U32 R11, R9, R116, RZ ;  /* 0x00000074090b7227 */ /* 0x000fe200078e00ff */
[----:B---3--:R-:W-:-:S03]  /*1330*/  IABS R53, R20 ;  /* 0x0000001400357213 */ /* 0x008fc60000000000 */
[----:B------:R-:W-:Y:S01]  /*1340*/  IMAD.MOV R11, RZ, RZ, -R11 ;  /* 0x000000ffff0b7224 */ /* 0x000fe200078e0a0b */
[----:B------:R-:W2:Y:S01]  /*1350*/  LDL R20, [R1+0x1e4] ;  /* 0x0001e40001147983 */ /* 0x000ea20000100800 */
[----:B------:R-:W-:Y:S01]  /*1360*/  IMAD.HI.U32 R10, R9, R54, RZ ;  /* 0x00000036090a7227 */ /* 0x000fe200078e00ff */
[----:B----4-:R-:W-:-:S03]  /*1370*/  IABS R12, R12 ;  /* 0x0000000c000c7213 */ /* 0x010fc60000000000 */
[----:B------:R-:W-:Y:S02]  /*1380*/  IMAD R116, R4, R11, R116 ;  /* 0x0000000b04747224 */ /* 0x000fe400078e0274 */
[----:B------:R-:W-:Y:S02]  /*1390*/  IMAD.MOV R11, RZ, RZ, -R10 ;  /* 0x000000ffff0b7224 */ /* 0x000fe400078e0a0a */
[----:B------:R-:W-:-:S04]  /*13a0*/  IMAD.HI.U32 R10, R9, R53, RZ ;  /* 0x00000035090a7227 */ /* 0x000fc800078e00ff */
[----:B------:R-:W-:-:S04]  /*13b0*/  IMAD.HI.U32 R7, R9, R12, RZ ;  /* 0x0000000c09077227 */ /* 0x000fc800078e00ff */
[----:B------:R-:W-:Y:S02]  /*13c0*/  IMAD R54, R4, R11, R54 ;  /* 0x0000000b04367224 */ /* 0x000fe400078e0236 */
[----:B------:R-:W-:-:S04]  /*13d0*/  IMAD.HI.U32 R11, R9, R52, RZ ;  /* 0x00000034090b7227 */ /* 0x000fc800078e00ff */
[----:B------:R-:W-:Y:S02]  /*13e0*/  IMAD.MOV R14, RZ, RZ, -R10 ;  /* 0x000000ffff0e7224 */ /* 0x000fe400078e0a0a */
[----:B------:R-:W-:Y:S02]  /*13f0*/  IMAD.MOV.U32 R10, RZ, RZ, R15 ;  /* 0x000000ffff0a7224 */ /* 0x000fe400078e000f */
[----:B------:R-:W-:Y:S02]  /*1400*/  IMAD.MOV R13, RZ, RZ, -R7 ;  /* 0x000000ffff0d7224 */ /* 0x000fe400078e0a07 */
[----:B------:R-:W-:Y:S02]  /*1410*/  IMAD.MOV R15, RZ, RZ, -R11 ;  /* 0x000000ffff0f7224 */ /* 0x000fe400078e0a0b */
[----:B------:R-:W-:Y:S02]  /*1420*/  IMAD.MOV.U32 R11, RZ, RZ, R10 ;  /* 0x000000ffff0b7224 */ /* 0x000fe400078e000a */
[----:B------:R-:W-:-:S02]  /*1430*/  IMAD R10, R4, R13, R12 ;  /* 0x0000000d040a7224 */ /* 0x000fc400078e020c */
[----:B------:R-:W3:Y:S01]  /*1440*/  LDL R12, [R1+0x1d8] ;  /* 0x0001d800010c7983 */ /* 0x000ee20000100800 */
[----:B------:R-:W-:-:S03]  /*1450*/  IMAD R53, R4, R14, R53 ;  /* 0x0000000e04357224 */ /* 0x000fc600078e0235 */
[----:B------:R-:W4:Y:S01]  /*1460*/  LDL R14, [R1+0x1d4] ;  /* 0x0001d400010e7983 */ /* 0x000f220000100800 */
[----:B------:R-:W-:Y:S01]  /*1470*/  IABS R16, R16 ;  /* 0x0000001000107213 */ /* 0x000fe20000000000 */
[----:B------:R-:W-:Y:S02]  /*1480*/  IMAD.MOV.U32 R13, RZ, RZ, R11 ;  /* 0x000000ffff0d7224 */ /* 0x000fe400078e000b */
[----:B------:R-:W-:-:S04]  /*1490*/  IMAD.HI.U32 R11, R9, R17, RZ ;  /* 0x00000011090b7227 */ /* 0x000fc800078e00ff */
[----:B------:R-:W-:-:S04]  /*14a0*/  IMAD.HI.U32 R7, R9, R16, RZ ;  /* 0x0000001009077227 */ /* 0x000fc800078e00ff */
[C---:B------:R-:W-:Y:S02]  /*14b0*/  IMAD R52, R4.reuse, R15, R52 ;  /* 0x0000000f04347224 */ /* 0x040fe400078e0234 */
[----:B------:R-:W-:Y:S01]  /*14c0*/  IMAD.MOV R7, RZ, RZ, -R7 ;  /* 0x000000ffff077224 */ /* 0x000fe200078e0a07 */
[----:B------:R-:W-:Y:S02]  /*14d0*/  IABS R49, R13 ;  /* 0x0000000d00317213 */ /* 0x000fe40000000000 */
[----:B--2---:R-:W-:Y:S02]  /*14e0*/  IABS R50, R20 ;  /* 0x0000001400327213 */ /* 0x004fe40000000000 */
[----:B------:R-:W2:Y:S01]  /*14f0*/  LDL R20, [R1+0x1fc] ;  /* 0x0001fc0001147983 */ /* 0x000ea20000100800 */
[----:B---3--:R-:W-:Y:S01]  /*1500*/  IABS R15, R12 ;  /* 0x0000000c000f7213 */ /* 0x008fe20000000000 */
[----:B------:R-:W-:Y:S01]  /*1510*/  IMAD.MOV R12, RZ, RZ, -R11 ;  /* 0x000000ffff0c7224 */ /* 0x000fe200078e0a0b */
[----:B----4-:R-:W-:Y:S01]  /*1520*/  IABS R51, R14 ;  /* 0x0000000e00337213 */ /* 0x010fe20000000000 */
[----:B------:R-:W-:-:S02]  /*1530*/  IMAD R11, R4, R7, R16 ;  /* 0x00000007040b7224 */ /* 0x000fc400078e0210 */
[----:B------:R-:W-:Y:S02]  /*1540*/  IMAD R7, R4, R12, R17 ;  /* 0x0000000c04077224 */ /* 0x000fe400078e0211 */
[----:B------:R-:W-:-:S04]  /*1550*/  IMAD.HI.U32 R12, R9, R51, RZ ;  /* 0x00000033090c7227 */ /* 0x000fc800078e00ff */
[----:B------:R-:W-:-:S04]  /*1560*/  IMAD.HI.U32 R13, R9, R15, RZ ;  /* 0x0000000f090d7227 */ /* 0x000fc800078e00ff */
[----:B------:R-:W-:-:S04]  /*1570*/  IMAD.HI.U32 R14, R9, R50, RZ ;  /* 0x00000032090e7227 */ /* 0x000fc800078e00ff */
[----:B------:R-:W-:Y:S02]  /*1580*/  IMAD.MOV R12, RZ, RZ, -R12 ;  /* 0x000000ffff0c7224 */ /* 0x000fe400078e0a0c */
[----:B------:R-:W-:Y:S02]  /*1590*/  IMAD.MOV R16, RZ, RZ, -R13 ;  /* 0x000000ffff107224 */ /* 0x000fe400078e0a0d */
[----:B------:R-:W-:Y:S02]  /*15a0*/  IMAD.MOV R17, RZ, RZ, -R14 ;  /* 0x000000ffff117224 */ /* 0x000fe400078e0a0e */
[C---:B------:R-:W-:Y:S02]  /*15b0*/  IMAD R51, R4.reuse, R12, R51 ;  /* 0x0000000c04337224 */ /* 0x040fe400078e0233 */
[C---:B------:R-:W-:Y:S02]  /*15c0*/  IMAD R12, R4.reuse, R16, R15 ;  /* 0x00000010040c7224 */ /* 0x040fe400078e020f */
[----:B------:R-:W3:Y:S01]  /*15d0*/  LDL R15, [R1+0x1f4] ;  /* 0x0001f400010f7983 */ /* 0x000ee20000100800 */
[----:B------:R-:W-:-:S03]  /*15e0*/  IMAD R50, R4, R17, R50 ;  /* 0x0000001104327224 */ /* 0x000fc600078e0232 */
[----:B------:R-:W4:Y:S04]  /*15f0*/  LDL R16, [R1+0x1f8] ;  /* 0x0001f80001107983 */ /* 0x000f280000100800 */
[----:B------:R-:W4:Y:S01]  /*1600*/  LDL R17, [R1+0x1f0] ;  /* 0x0001f00001117983 */ /* 0x000f220000100800 */
[----:B------:R-:W-:Y:S01]  /*1610*/  IABS R18, R18 ;  /* 0x0000001200127213 */ /* 0x000fe20000000000 */
[----:B------:R-:W-:-:S04]  /*1620*/  IMAD.HI.U32 R13, R9, R49, RZ ;  /* 0x00000031090d7227 */ /* 0x000fc800078e00ff */
[----:B------:R-:W-:-:S04]  /*1630*/  IMAD.HI.U32 R14, R9, R18, RZ ;  /* 0x00000012090e7227 */ /* 0x000fc800078e00ff */
[----:B------:R-:W-:-:S04]  /*1640*/  IMAD.MOV R13, RZ, RZ, -R13 ;  /* 0x000000ffff0d7224 */ /* 0x000fc800078e0a0d */
[----:B------:R-:W-:Y:S01]  /*1650*/  IMAD R49, R4, R13, R49 ;  /* 0x0000000d04317224 */ /* 0x000fe200078e0231 */
[----:B------:R-:W-:Y:S01]  /*1660*/  IABS R45, R21 ;  /* 0x00000015002d7213 */ /* 0x000fe20000000000 */
[----:B------:R-:W-:Y:S01]  /*1670*/  IMAD.MOV.U32 R21, RZ, RZ, R19 ;  /* 0x000000ffff157224 */ /* 0x000fe200078e0013 */
[----:B------:R-:W-:Y:S02]  /*1680*/  IABS R32, R3 ;  /* 0x0000000300207213 */ /* 0x000fe40000000000 */
[----:B------:R-:W-:Y:S02]  /*1690*/  IABS R31, R106 ;  /* 0x0000006a001f7213 */ /* 0x000fe40000000000 */
[----:B--2---:R-:W-:Y:S02]  /*16a0*/  IABS R46, R20 ;  /* 0x00000014002e7213 */ /* 0x004fe40000000000 */
[----:B------:R-:W2:Y:S01]  /*16b0*/  LDL R20, [R1+0x244] ;  /* 0x0002440001147983 */ /* 0x000ea20000100800 */
[----:B---3--:R-:W-:Y:S01]  /*16c0*/  IABS R47, R15 ;  /* 0x0000000f002f7213 */ /* 0x008fe20000000000 */
[----:B------:R-:W-:Y:S01]  /*16d0*/  IMAD.MOV R15, RZ, RZ, -R14 ;  /* 0x000000ffff0f7224 */ /* 0x000fe200078e0a0e */
[----:B----4-:R-:W-:-:S03]  /*16e0*/  IABS R14, R16 ;  /* 0x00000010000e7213 */ /* 0x010fc60000000000 */
[----:B------:R-:W-:Y:S01]  /*16f0*/  IMAD R13, R4, R15, R18 ;  /* 0x0000000f040d7224 */ /* 0x000fe200078e0212 */
[----:B------:R-:W-:Y:S01]  /*1700*/  IABS R48, R17 ;  /* 0x0000001100307213 */ /* 0x000fe20000000000 */
[----:B------:R-:W-:-:S04]  /*1710*/  IMAD.MOV.U32 R18, RZ, RZ, R14 ;  /* 0x000000ffff127224 */ /* 0x000fc800078e000e */
[----:B------:R-:W-:-:S04]  /*1720*/  IMAD.HI.U32 R14, R9, R48, RZ ;  /* 0x00000030090e7227 */ /* 0x000fc800078e00ff */
[----:B------:R-:W-:-:S04]  /*1730*/  IMAD.HI.U32 R16, R9, R18, RZ ;  /* 0x0000001209107227 */ /* 0x000fc800078e00ff */
[----:B------:R-:W-:Y:S02]  /*1740*/  IMAD.MOV R17, RZ, RZ, -R14 ;  /* 0x000000ffff117224 */ /* 0x000fe400078e0a0e */
[----:B------:R-:W-:-:S04]  /*1750*/  IMAD.HI.U32 R14, R9, R46, RZ ;  /* 0x0000002e090e7227 */ /* 0x000fc800078e00ff */
[----:B------:R-:W-:Y:S02]  /*1760*/  IMAD.MOV R19, RZ, RZ, -R16 ;  /* 0x000000ffff137224 */ /* 0x000fe400078e0a10 */
[C---:B------:R-:W-:Y:S01]  /*1770*/  IMAD R48, R4.reuse, R17, R48 ;  /* 0x0000001104307224 */ /* 0x040fe200078e0230 */
[----:B------:R-:W3:Y:S01]  /*1780*/  LDL R16, [R1+0x208] ;  /* 0x0002080001107983 */ /* 0x000ee20000100800 */
[----:B------:R-:W-:Y:S02]  /*1790*/  IMAD.MOV R17, RZ, RZ, -R14 ;  /* 0x000000ffff117224 */ /* 0x000fe400078e0a0e */
[----:B------:R-:W-:Y:S02]  /*17a0*/  IMAD R14, R4, R19, R18 ;  /* 0x00000013040e7224 */ /* 0x000fe400078e0212 */
[----:B------:R-:W4:Y:S04]  /*17b0*/  LDL R18, [R1+0x204] ;  /* 0x0002040001127983 */ /* 0x000f280000100800 */
[----:B------:R-:W3:Y:S04]  /*17c0*/  LDL R19, [R1+0x27c] ;  /* 0x00027c0001137983 */ /* 0x000ee80000100800 */
[----:B------:R0:W-:Y:S04]  /*17d0*/  STL [R1+0x284], R3 ;  /* 0x0002840301007387 */ /* 0x0001e80000100800 */
[----:B0-----:R-:W3:Y:S04]  /*17e0*/  LDL R3, [R1+0x1a4] ;  /* 0x0001a40001037983 */ /* 0x001ee80000100800 */
[----:B------:R-:W-:Y:S04]  /*17f0*/  STL [R1+0x288], R108 ;  /* 0x0002886c01007387 */ /* 0x000fe80000100800 */
[----:B------:R0:W-:Y:S04]  /*1800*/  STL [R1+0x28c], R106 ;  /* 0x00028c6a01007387 */ /* 0x0001e80000100800 */
[----:B0-----:R-:W3:Y:S01]  /*1810*/  LDL R106, [R1+0x19c] ;  /* 0x00019c00016a7983 */ /* 0x001ee20000100800 */
[----:B------:R-:W-:-:S05]  /*1820*/  IABS R26, R0 ;  /* 0x00000000001a7213 */ /* 0x000fca0000000000 */
[----:B------:R-:W-:-:S04]  /*1830*/  IMAD.HI.U32 R56, R9, R26, RZ ;  /* 0x0000001a09387227 */ /* 0x000fc800078e00ff */
[----:B------:R-:W-:-:S04]  /*1840*/  IMAD.MOV R56, RZ, RZ, -R56 ;  /* 0x000000ffff387224 */ /* 0x000fc800078e0a38 */
[----:B------:R-:W-:-:S05]  /*1850*/  IMAD R26, R4, R56, R26 ;  /* 0x00000038041a7224 */ /* 0x000fca00078e021a */
[C---:B------:R-:W-:Y:S02]  /*1860*/  ISETP.GT.U32.AND P0, PT, R4.reuse, R26, PT ;  /* 0x0000001a0400720c */ /* 0x040fe40003f04070 */
[C---:B------:R-:W-:Y:S02]  /*1870*/  ISETP.GT.U32.AND P4, PT, R4.reuse, R123, PT ;  /* 0x0000007b0400720c */ /* 0x040fe40003f84070 */
[C---:B------:R-:W-:Y:S02]  /*1880*/  ISETP.GT.U32.AND P2, PT, R4.reuse, R8, PT ;  /* 0x000000080400720c */ /* 0x040fe40003f44070 */
[C---:B------:R-:W-:Y:S02]  /*1890*/  ISETP.GT.U32.AND P1, PT, R4.reuse, R115, PT ;  /* 0x000000730400720c */ /* 0x040fe40003f24070 */
[C---:B------:R-:W-:Y:S02]  /*18a0*/  ISETP.GT.U32.AND P5, PT, R4.reuse, R55, PT ;  /* 0x000000370400720c */ /* 0x040fe40003fa4070 */
[----:B------:R-:W-:-:S03]  /*18b0*/  ISETP.GT.U32.AND P3, PT, R4, R116, PT ;  /* 0x000000740400720c */ /* 0x000fc60003f64070 */
[--C-:B------:R-:W-:Y:S01]  /*18c0*/  @!P0 IMAD.IADD R26, R26, 0x1, -R4.reuse ;  /* 0x000000011a1a8824 */ /* 0x100fe200078e0a04 */
[C---:B------:R-:W-:Y:S02]  /*18d0*/  ISETP.GT.U32.AND P0, PT, R4.reuse, R125, PT ;  /* 0x0000007d0400720c */ /* 0x040fe40003f04070 */
[C---:B------:R-:W-:Y:S01]  /*18e0*/  ISETP.GT.U32.AND P6, PT, R4.reuse, R124, PT ;  /* 0x0000007c0400720c */ /* 0x040fe20003fc4070 */
[--C-:B------:R-:W-:Y:S01]  /*18f0*/  @!P4 IMAD.IADD R123, R123, 0x1, -R4.reuse ;  /* 0x000000017b7bc824 */ /* 0x100fe200078e0a04 */
[----:B------:R-:W-:Y:S01]  /*1900*/  ISETP.GT.U32.AND P4, PT, R4, R54, PT ;  /* 0x000000360400720c */ /* 0x000fe20003f84070 */
[--C-:B------:R-:W-:Y:S01]  /*1910*/  @!P2 IMAD.IADD R8, R8, 0x1, -R4.reuse ;  /* 0x000000010808a824 */ /* 0x100fe200078e0a04 */
[C---:B------:R-:W-:Y:S01]  /*1920*/  ISETP.GT.U32.AND P2, PT, R4.reuse, R10, PT ;  /* 0x0000000a0400720c */ /* 0x040fe20003f44070 */
[--C-:B------:R-:W-:Y:S01]  /*1930*/  @!P1 IMAD.IADD R115, R115, 0x1, -R4.reuse ;  /* 0x0000000173739824 */ /* 0x100fe200078e0a04 */
[C---:B------:R-:W-:Y:S01]  /*1940*/  ISETP.GT.U32.AND P1, PT, R4.reuse, R53, PT ;  /* 0x000000350400720c */ /* 0x040fe20003f24070 */
[--C-:B------:R-:W-:Y:S01]  /*1950*/  @!P5 IMAD.IADD R55, R55, 0x1, -R4.reuse ;  /* 0x000000013737d824 */ /* 0x100fe200078e0a04 */
[----:B------:R-:W-:Y:S01]  /*1960*/  ISETP.GT.U32.AND P5, PT, R4, R26, PT ;  /* 0x0000001a0400720c */ /* 0x000fe20003fa4070 */
[--C-:B------:R-:W-:Y:S01]  /*1970*/  @!P3 IMAD.IADD R116, R116, 0x1, -R4.reuse ;  /* 0x000000017474b824 */ /* 0x100fe200078e0a04 */
[C---:B------:R-:W-:Y:S01]  /*1980*/  ISETP.GT.U32.AND P3, PT, R4.reuse, R123, PT ;  /* 0x0000007b0400720c */ /* 0x040fe20003f64070 */
[--C-:B------:R-:W-:Y:S01]  /*1990*/  @!P0 IMAD.IADD R125, R125, 0x1, -R4.reuse ;  /* 0x000000017d7d8824 */ /* 0x100fe200078e0a04 */
[----:B------:R-:W-:Y:S01]  /*19a0*/  ISETP.GT.U32.AND P0, PT, R4, R8, PT ;  /* 0x000000080400720c */ /* 0x000fe20003f04070 */
[----:B------:R-:W-:-:S02]  /*19b0*/  @!P6 IMAD.IADD R124, R124, 0x1, -R4 ;  /* 0x000000017c7ce824 */ /* 0x000fc400078e0a04 */
[--C-:B------:R-:W-:Y:S01]  /*19c0*/  @!P4 IMAD.IADD R54, R54, 0x1, -R4.reuse ;  /* 0x000000013636c824 */ /* 0x100fe200078e0a04 */
[----:B------:R-:W-:Y:S01]  /*19d0*/  ISETP.GT.U32.AND P4, PT, R4, R115, PT ;  /* 0x000000730400720c */ /* 0x000fe20003f84070 */
        /* <DEDUP_REMOVED lines=8> */
[----:B------:R-:W-:Y:S01]  /*1a60*/  @!P0 IMAD.IADD R8, R8, 0x1, -R4 ;  /* 0x0000000108088824 */ /* 0x000fe200078e0a04 */
[----:B------:R-:W-:-:S02]  /*1a70*/  ISETP.GT.U32.AND P0, PT, R4, R54, PT ;  /* 0x000000360400720c */ /* 0x000fc40003f04070 */
[----:B------:R-:W-:Y:S01]  /*1a80*/  ISETP.GT.U32.AND P6, PT, R4, R52, PT ;  /* 0x000000340400720c */ /* 0x000fe20003fc4070 */
[----:B------:R-:W-:-:S04]  /*1a90*/  IMAD.HI.U32 R15, R9, R47, RZ ;  /* 0x0000002f090f7227 */ /* 0x000fc800078e00ff */
[--C-:B------:R-:W-:Y:S01]  /*1aa0*/  @!P4 IMAD.IADD R115, R115, 0x1, -R4.reuse ;  /* 0x000000017373c824 */ /* 0x100fe200078e0a04 */
[----:B------:R-:W-:Y:S01]  /*1ab0*/  ISETP.GT.U32.AND P4, PT, R4, R10, PT ;  /* 0x0000000a0400720c */ /* 0x000fe20003f84070 */
[--C-:B------:R-:W-:Y:S01]  /*1ac0*/  @!P2 IMAD.IADD R124, R124, 0x1, -R4.reuse ;  /* 0x000000017c7ca824 */ /* 0x100fe200078e0a04 */
[C---:B------:R-:W-:Y:S01]  /*1ad0*/  ISETP.GT.U32.AND P2, PT, R4.reuse, R53, PT ;  /* 0x000000350400720c */ /* 0x040fe20003f44070 */
[--C-:B------:R-:W-:Y:S01]  /*1ae0*/  @!P1 IMAD.IADD R55, R55, 0x1, -R4.reuse ;  /* 0x0000000137379824 */ /* 0x100fe200078e0a04 */
[----:B------:R-:W-:Y:S01]  /*1af0*/  ISETP.GT.U32.AND P1, PT, R4, R11, PT ;  /* 0x0000000b0400720c */ /* 0x000fe20003f24070 */
[----:B------:R-:W-:Y:S02]  /*1b00*/  IMAD.MOV R15, RZ, RZ, -R15 ;  /* 0x000000ffff0f7224 */ /* 0x000fe400078e0a0f */
[--C-:B------:R-:W-:Y:S01]  /*1b10*/  @!P5 IMAD.IADD R116, R116, 0x1, -R4.reuse ;  /* 0x000000017474d824 */ /* 0x100fe200078e0a04 */
[C---:B------:R-:W-:Y:S01]  /*1b20*/  ISETP.GT.U32.AND P5, PT, R4.reuse, R7, PT ;  /* 0x000000070400720c */ /* 0x040fe20003fa4070 */
[--C-:B------:R-:W-:Y:S01]  /*1b30*/  @!P3 IMAD.IADD R125, R125, 0x1, -R4.reuse ;  /* 0x000000017d7db824 */ /* 0x100fe200078e0a04 */
[----:B------:R-:W-:Y:S01]  /*1b40*/  ISETP.GT.U32.AND P3, PT, R4, R51, PT ;  /* 0x000000330400720c */ /* 0x000fe20003f64070 */
[----:B------:R-:W-:Y:S01]  /*1b50*/  @!P0 IMAD.IADD R54, R54, 0x1, -R4 ;  /* 0x0000000136368824 */ /* 0x000fe200078e0a04 */
[C---:B------:R-:W-:Y:S01]  /*1b60*/  ISETP.GT.U32.AND P0, PT, R4.reuse, R12, PT ;  /* 0x0000000c0400720c */ /* 0x040fe20003f04070 */
[----:B------:R-:W-:-:S02]  /*1b70*/  IMAD R47, R4, R15, R47 ;  /* 0x0000000f042f7224 */ /* 0x000fc400078e022f */
[----:B------:R-:W-:Y:S02]  /*1b80*/  @!P6 IMAD.IADD R52, R52, 0x1, -R4 ;  /* 0x000000013434e824 */ /* 0x000fe400078e0a04 */
[----:B------:R-:W-:-:S03]  /*1b90*/  IMAD.HI.U32 R15, R9, R45, RZ ;  /* 0x0000002d090f7227 */ /* 0x000fc600078e00ff */
[C---:B------:R-:W-:Y:S01]  /*1ba0*/  ISETP.GT.U32.AND P6, PT, R4.reuse, R52, PT ;  /* 0x000000340400720c */ /* 0x040fe20003fc4070 */
[----:B------:R-:W-:Y:S02]  /*1bb0*/  IMAD.MOV R15, RZ, RZ, -R15 ;  /* 0x000000ffff0f7224 */ /* 0x000fe400078e0a0f */
[----:B------:R-:W-:Y:S02]  /*1bc0*/  IMAD R46, R4, R17, R46 ;  /* 0x00000011042e7224 */ /* 0x000fe400078e022e */
[--C-:B------:R-:W-:Y:S01]  /*1bd0*/  @!P4 IMAD.IADD R10, R10, 0x1, -R4.reuse ;  /* 0x000000010a0ac824 */ /* 0x100fe200078e0a04 */
[C---:B------:R-:W-:Y:S01]  /*1be0*/  ISETP.GT.U32.AND P4, PT, R4.reuse, R50, PT ;  /* 0x000000320400720c */ /* 0x040fe20003f84070 */
[--C-:B------:R-:W-:Y:S01]  /*1bf0*/  @!P2 IMAD.IADD R53, R53, 0x1, -R4.reuse ;  /* 0x000000013535a824 */ /* 0x100fe200078e0a04 */
[C---:B------:R-:W-:Y:S01]  /*1c00*/  ISETP.GT.U32.AND P2, PT, R4.reuse, R49, PT ;  /* 0x000000310400720c */ /* 0x040fe20003f44070 */
[----:B------:R-:W-:Y:S01]  /*1c10*/  @!P1 IMAD.IADD R11, R11, 0x1, -R4 ;  /* 0x000000010b0b9824 */ /* 0x000fe200078e0a04 */
[C---:B------:R-:W-:Y:S01]  /*1c20*/  ISETP.GT.U32.AND P1, PT, R4.reuse, R48, PT ;  /* 0x000000300400720c */ /* 0x040fe20003f24070 */
[----:B------:R-:W-:-:S02]  /*1c30*/  IMAD R45, R4, R15, R45 ;  /* 0x0000000f042d7224 */ /* 0x000fc400078e022d */
[--C-:B------:R-:W-:Y:S01]  /*1c40*/  @!P5 IMAD.IADD R7, R7, 0x1, -R4.reuse ;  /* 0x000000010707d824 */ /* 0x100fe200078e0a04 */
[C---:B------:R-:W-:Y:S01]  /*1c50*/  ISETP.GT.U32.AND P5, PT, R4.reuse, R47, PT ;  /* 0x0000002f0400720c */ /* 0x040fe20003fa4070 */
[--C-:B------:R-:W-:Y:S01]  /*1c60*/  @!P3 IMAD.IADD R51, R51, 0x1, -R4.reuse ;  /* 0x000000013333b824 */ /* 0x100fe200078e0a04 */
[----:B------:R-:W-:Y:S01]  /*1c70*/  ISETP.GT.U32.AND P3, PT, R4, R14, PT ;  /* 0x0000000e0400720c */ /* 0x000fe20003f64070 */
[--C-:B------:R-:W-:Y:S01]  /*1c80*/  @!P0 IMAD.IADD R12, R12, 0x1, -R4.reuse ;  /* 0x000000010c0c8824 */ /* 0x100fe200078e0a04 */
[----:B------:R-:W-:Y:S01]  /*1c90*/  ISETP.GT.U32.AND P0, PT, R4, R46, PT ;  /* 0x0000002e0400720c */ /* 0x000fe20003f04070 */
[--C-:B------:R-:W-:Y:S01]  /*1ca0*/  @!P6 IMAD.IADD R52, R52, 0x1, -R4.reuse ;  /* 0x000000013434e824 */ /* 0x100fe200078e0a04 */
[----:B------:R-:W-:Y:S01]  /*1cb0*/  ISETP.GT.U32.AND P6, PT, R4, R13, PT ;  /* 0x0000000d0400720c */ /* 0x000fe20003fc4070 */
[--C-:B------:R-:W-:Y:S01]  /*1cc0*/  @!P4 IMAD.IADD R50, R50, 0x1, -R4.reuse ;  /* 0x000000013232c824 */ /* 0x100fe200078e0a04 */
[----:B------:R-:W-:Y:S01]  /*1cd0*/  ISETP.GT.U32.AND P4, PT, R4, R45, PT ;  /* 0x0000002d0400720c */ /* 0x000fe20003f84070 */
[----:B------:R-:W-:-:S02]  /*1ce0*/  @!P2 IMAD.IADD R49, R49, 0x1, -R4 ;  /* 0x000000013131a824 */ /* 0x000fc400078e0a04 */
[--C-:B------:R-:W-:Y:S01]  /*1cf0*/  @!P1 IMAD.IADD R48, R48, 0x1, -R4.reuse ;  /* 0x0000000130309824 */ /* 0x100fe200078e0a04 */
[C---:B------:R-:W-:Y:S01]  /*1d00*/  ISETP.GT.U32.AND P1, PT, R4.reuse, R7, PT ;  /* 0x000000070400720c */ /* 0x040fe20003f24070 */
[--C-:B------:R-:W-:Y:S01]  /*1d10*/  @!P5 IMAD.IADD R47, R47, 0x1, -R4.reuse ;  /* 0x000000012f2fd824 */ /* 0x100fe200078e0a04 */
[----:B------:R-:W-:Y:S01]  /*1d20*/  ISETP.GT.U32.AND P5, PT, R4, R51, PT ;  /* 0x000000330400720c */ /* 0x000fe20003fa4070 */
[--C-:B------:R-:W-:Y:S01]  /*1d30*/  @!P3 IMAD.IADD R14, R14, 0x1, -R4.reuse ;  /* 0x000000010e0eb824 */ /* 0x100fe200078e0a04 */
[----:B------:R-:W-:Y:S01]  /*1d40*/  ISETP.GT.U32.AND P3, PT, R4, R12, PT ;  /* 0x0000000c0400720c */ /* 0x000fe20003f64070 */
[--C-:B------:R-:W-:Y:S01]  /*1d50*/  @!P0 IMAD.IADD R46, R46, 0x1, -R4.reuse ;  /* 0x000000012e2e8824 */ /* 0x100fe200078e0a04 */
[C---:B------:R-:W-:Y:S02]  /*1d60*/  ISETP.GT.U32.AND P0, PT, R4.reuse, R50, PT ;  /* 0x000000320400720c */ /* 0x040fe40003f04070 */
[----:B------:R-:W-:Y:S02]  /*1d70*/  IABS R107, R107 ;  /* 0x0000006b006b7213 */ /* 0x000fe40000000000 */
[----:B------:R-:W-:Y:S01]  /*1d80*/  IABS R109, R109 ;  /* 0x0000006d006d7213 */ /* 0x000fe20000000000 */
[--C-:B------:R-:W-:Y:S01]  /*1d90*/  @!P6 IMAD.IADD R13, R13, 0x1, -R4.reuse ;  /* 0x000000010d0de824 */ /* 0x100fe200078e0a04 */
[----:B------:R-:W-:Y:S01]  /*1da0*/  IABS R41, R21 ;  /* 0x0000001500297213 */ /* 0x000fe20000000000 */
[--C-:B------:R-:W-:Y:S01]  /*1db0*/  @!P4 IMAD.IADD R45, R45, 0x1, -R4.reuse ;  /* 0x000000012d2dc824 */ /* 0x100fe200078e0a04 */
[C---:B------:R-:W-:Y:S01]  /*1dc0*/  ISETP.GT.U32.AND P4, PT, R4.reuse, R49, PT ;  /* 0x000000310400720c */ /* 0x040fe20003f84070 */
[----:B------:R-:W-:Y:S01]  /*1dd0*/  @!P1 IMAD.IADD R7, R7, 0x1, -R4 ;  /* 0x0000000107079824 */ /* 0x000fe200078e0a04 */
[----:B------:R-:W-:-:S02]  /*1de0*/  ISETP.GT.U32.AND P1, PT, R4, R48, PT ;  /* 0x000000300400720c */ /* 0x000fc40003f24070 */
[----:B------:R-:W-:Y:S01]  /*1df0*/  IABS R110, R110 ;  /* 0x0000006e006e7213 */ /* 0x000fe20000000000 */
[--C-:B------:R-:W-:Y:S01]  /*1e00*/  @!P5 IMAD.IADD R51, R51, 0x1, -R4.reuse ;  /* 0x000000013333d824 */ /* 0x100fe200078e0a04 */
[----:B------:R-:W-:Y:S01]  /*1e10*/  ISETP.GT.U32.AND P5, PT, R4, R47, PT ;  /* 0x0000002f0400720c */ /* 0x000fe20003fa4070 */
[--C-:B------:R-:W-:Y:S01]  /*1e20*/  @!P3 IMAD.IADD R12, R12, 0x1, -R4.reuse ;  /* 0x000000010c0cb824 */ /* 0x100fe200078e0a04 */
[----:B------:R-:W-:Y:S01]  /*1e30*/  ISETP.GT.U32.AND P3, PT, R4, R14, PT ;  /* 0x0000000e0400720c */ /* 0x000fe20003f64070 */
[----:B------:R-:W-:Y:S01]  /*1e40*/  @!P0 IMAD.IADD R50, R50, 0x1, -R4 ;  /* 0x0000000132328824 */ /* 0x000fe200078e0a04 */
[----:B------:R-:W-:Y:S02]  /*1e50*/  ISETP.GT.U32.AND P0, PT, R4, R46, PT ;  /* 0x0000002e0400720c */ /* 0x000fe40003f04070 */
[----:B------:R-:W-:Y:S02]  /*1e60*/  IABS R39, R23 ;  /* 0x0000001700277213 */ /* 0x000fe40000000000 */
[----:B--2---:R-:W-:-:S02]  /*1e70*/  IABS R42, R20 ;  /* 0x00000014002a7213 */ /* 0x004fc40000000000 */
[----:B------:R-:W-:Y:S02]  /*1e80*/  IABS R40, R22 ;  /* 0x0000001600287213 */ /* 0x000fe40000000000 */
[----:B------:R-:W-:Y:S02]  /*1e90*/  IABS R37, R121 ;  /* 0x0000007900257213 */ /* 0x000fe40000000000 */
[----:B------:R-:W-:Y:S01]  /*1ea0*/  ISETP.GT.U32.AND P6, PT, R4, R11, PT ;  /* 0x0000000b0400720c */ /* 0x000fe20003fc4070 */
[--C-:B------:R-:W-:Y:S01]  /*1eb0*/  @!P4 IMAD.IADD R49, R49, 0x1, -R4.reuse ;  /* 0x000000013131c824 */ /* 0x100fe200078e0a04 */
[----:B------:R-:W-:Y:S01]  /*1ec0*/  IABS R38, R122 ;  /* 0x0000007a00267213 */ /* 0x000fe20000000000 */
[--C-:B------:R-:W-:Y:S01]  /*1ed0*/  @!P1 IMAD.IADD R48, R48, 0x1, -R4.reuse ;  /* 0x0000000130309824 */ /* 0x100fe200078e0a04 */
[----:B------:R-:W-:Y:S02]  /*1ee0*/  IABS R111, R111 ;  /* 0x0000006f006f7213 */ /* 0x000fe40000000000 */
[----:B------:R-:W-:Y:S01]  /*1ef0*/  ISETP.GT.U32.AND P4, PT, R4, R45, PT ;  /* 0x0000002d0400720c */ /* 0x000fe20003f84070 */
[----:B------:R-:W-:-:S02]  /*1f00*/  @!P5 IMAD.IADD R47, R47, 0x1, -R4 ;  /* 0x000000012f2fd824 */ /* 0x000fc400078e0a04 */
[--C-:B------:R-:W-:Y:S02]  /*1f10*/  @!P3 IMAD.IADD R14, R14, 0x1, -R4.reuse ;  /* 0x000000010e0eb824 */ /* 0x100fe400078e0a04 */
[--C-:B------:R-:W-:Y:S01]  /*1f20*/  @!P0 IMAD.IADD R46, R46, 0x1, -R4.reuse ;  /* 0x000000012e2e8824 */ /* 0x100fe200078e0a04 */
[----:B------:R-:W-:Y:S01]  /*1f30*/  IABS R35, R119 ;  /* 0x0000007700237213 */ /* 0x000fe20000000000 */
[--C-:B------:R-:W-:Y:S01]  /*1f40*/  @!P6 IMAD.IADD R11, R11, 0x1, -R4.reuse ;  /* 0x000000010b0be824 */ /* 0x100fe200078e0a04 */
[----:B------:R-:W-:Y:S02]  /*1f50*/  IABS R36, R120 ;  /* 0x0000007800247213 */ /* 0x000fe40000000000 */
[----:B------:R-:W-:Y:S02]  /*1f60*/  IABS R112, R112 ;  /* 0x0000007000707213 */ /* 0x000fe40000000000 */
[----:B------:R-:W-:Y:S01]  /*1f70*/  IABS R114, R114 ;  /* 0x0000007200727213 */ /* 0x000fe20000000000 */
[----:B------:R-:W-:Y:S01]  /*1f80*/  @!P4 IMAD.IADD R45, R45, 0x1, -R4 ;  /* 0x000000012d2dc824 */ /* 0x000fe200078e0a04 */
[----:B------:R-:W-:-:S02]  /*1f90*/  IABS R34, R118 ;  /* 0x0000007600227213 */ /* 0x000fc40000000000 */
[----:B------:R-:W-:Y:S02]  /*1fa0*/  IABS R113, R113 ;  /* 0x0000007100717213 */ /* 0x000fe40000000000 */
[----:B------:R-:W-:Y:S02]  /*1fb0*/  IABS R33, R117 ;  /* 0x0000007500217213 */ /* 0x000fe40000000000 */
[----:B----4-:R-:W-:-:S05]  /*1fc0*/  IABS R18, R18 ;  /* 0x0000001200127213 */ /* 0x010fca0000000000 */
[----:B------:R-:W-:Y:S01]  /*1fd0*/  IMAD.HI.U32 R15, R9, R18, RZ ;  /* 0x00000012090f7227 */ /* 0x000fe200078e00ff */
[----:B---3--:R-:W-:-:S03]  /*1fe0*/  IABS R43, R16 ;  /* 0x00000010002b7213 */ /* 0x008fc60000000000 */
[----:B------:R-:W-:Y:S02]  /*1ff0*/  IMAD.MOV R15, RZ, RZ, -R15 ;  /* 0x000000ffff0f7224 */ /* 0x000fe400078e0a0f */
[----:B------:R-:W-:-:S04]  /*2000*/  IMAD.HI.U32 R17, R9, R43, RZ ;  /* 0x0000002b09117227 */ /* 0x000fc800078e00ff */
[----:B------:R-:W-:Y:S01]  /*2010*/  IMAD R15, R4, R15, R18 ;  /* 0x0000000f040f7224 */ /* 0x000fe200078e0212 */
[----:B------:R-:W-:Y:S01]  /*2020*/  IABS R44, R19 ;  /* 0x00000013002c7213 */ /* 0x000fe20000000000 */
[----:B------:R-:W-:-:S03]  /*2030*/  IMAD.MOV R20, RZ, RZ, -R17 ;  /* 0x000000ffff147224 */ /* 0x000fc600078e0a11 */
[----:B------:R-:W-:Y:S01]  /*2040*/  ISETP.GT.U32.AND P2, PT, R4, R15, PT ;  /* 0x0000000f0400720c */ /* 0x000fe20003f44070 */
[----:B------:R-:W-:-:S04]  /*2050*/  IMAD.HI.U32 R17, R9, R42, RZ ;  /* 0x0000002a09117227 */ /* 0x000fc800078e00ff */
[----:B------:R-:W-:-:S04]  /*2060*/  IMAD.HI.U32 R16, R9, R44, RZ ;  /* 0x0000002c09107227 */ /* 0x000fc800078e00ff */
[----:B------:R-:W-:Y:S02]  /*2070*/  IMAD.MOV R17, RZ, RZ, -R17 ;  /* 0x000000ffff117224 */ /* 0x000fe400078e0a11 */
[----:B------:R-:W-:Y:S02]  /*2080*/  IMAD.MOV R19, RZ, RZ, -R16 ;  /* 0x000000ffff137224 */ /* 0x000fe400078e0a10 */
[----:B------:R-:W-:-:S04]  /*2090*/  IMAD.HI.U32 R16, R9, R107, RZ ;  /* 0x0000006b09107227 */ /* 0x000fc800078e00ff */
[----:B------:R-:W-:Y:S02]  /*20a0*/  IMAD R42, R4, R17, R42 ;  /* 0x00000011042a7224 */ /* 0x000fe400078e022a */
[----:B------:R-:W-:-:S04]  /*20b0*/  IMAD.HI.U32 R17, R9, R109, RZ ;  /* 0x0000006d09117227 */ /* 0x000fc800078e00ff */
[----:B------:R-:W-:Y:S01]  /*20c0*/  @!P2 IMAD.IADD R15, R15, 0x1, -R4 ;  /* 0x000000010f0fa824 */ /* 0x000fe200078e0a04 */
[C---:B------:R-:W-:Y:S01]  /*20d0*/  ISETP.GT.U32.AND P2, PT, R4.reuse, R13, PT ;  /* 0x0000000d0400720c */ /* 0x040fe20003f44070 */
[----:B------:R-:W-:Y:S02]  /*20e0*/  IMAD.MOV R16, RZ, RZ, -R16 ;  /* 0x000000ffff107224 */ /* 0x000fe400078e0a10 */
[----:B------:R-:W-:Y:S02]  /*20f0*/  IMAD.MOV R17, RZ, RZ, -R17 ;  /* 0x000000ffff117224 */ /* 0x000fe400078e0a11 */
[----:B------:R-:W-:Y:S02]  /*2100*/  IMAD R107, R4, R16, R107 ;  /* 0x00000010046b7224 */ /* 0x000fe400078e026b */
[----:B------:R-:W-:-:S04]  /*2110*/  IMAD.HI.U32 R16, R9, R41, RZ ;  /* 0x0000002909107227 */ /* 0x000fc800078e00ff */
[----:B------:R-:W-:Y:S02]  /*2120*/  IMAD R109, R4, R17, R109 ;  /* 0x00000011046d7224 */ /* 0x000fe400078e026d */
[----:B------:R-:W-:-:S04]  /*2130*/  IMAD.HI.U32 R17, R9, R110, RZ ;  /* 0x0000006e09117227 */ /* 0x000fc800078e00ff */
[C---:B------:R-:W-:Y:S02]  /*2140*/  IMAD R44, R4.reuse, R19, R44 ;  /* 0x00000013042c7224 */ /* 0x040fe400078e022c */
[----:B------:R-:W-:Y:S02]  /*2150*/  IMAD R43, R4, R20, R43 ;  /* 0x00000014042b7224 */ /* 0x000fe400078e022b */
[----:B------:R-:W-:Y:S02]  /*2160*/  IMAD.MOV R19, RZ, RZ, -R16 ;  /* 0x000000ffff137224 */ /* 0x000fe400078e0a10 */
[----:B------:R-:W-:-:S04]  /*2170*/  IMAD.HI.U32 R16, R9, R39, RZ ;  /* 0x0000002709107227 */ /* 0x000fc800078e00ff */
[----:B------:R-:W-:Y:S01]  /*2180*/  IMAD.MOV R17, RZ, RZ, -R17 ;  /* 0x000000ffff117224 */ /* 0x000fe200078e0a11 */
[C---:B------:R-:W-:Y:S01]  /*2190*/  ISETP.GT.U32.AND P1, PT, R4.reuse, R43, PT ;  /* 0x0000002b0400720c */ /* 0x040fe20003f24070 */
[C---:B------:R-:W-:Y:S02]  /*21a0*/  IMAD R41, R4.reuse, R19, R41 ;  /* 0x0000001304297224 */ /* 0x040fe400078e0229 */
[----:B------:R-:W-:Y:S01]  /*21b0*/  @!P2 IMAD.IADD R13, R13, 0x1, -R4 ;  /* 0x000000010d0da824 */ /* 0x000fe200078e0a04 */
[----:B------:R-:W-:Y:S01]  /*21c0*/  ISETP.GT.U32.AND P2, PT, R4, R44, PT ;  /* 0x0000002c0400720c */ /* 0x000fe20003f44070 */
[----:B------:R-:W-:-:S04]  /*21d0*/  IMAD.HI.U32 R18, R9, R40, RZ ;  /* 0x0000002809127227 */ /* 0x000fc800078e00ff */
[----:B------:R-:W-:Y:S02]  /*21e0*/  IMAD.MOV R16, RZ, RZ, -R16 ;  /* 0x000000ffff107224 */ /* 0x000fe400078e0a10 */
[C---:B------:R-:W-:Y:S02]  /*21f0*/  IMAD R110, R4.reuse, R17, R110 ;  /* 0x00000011046e7224 */ /* 0x040fe400078e026e */
[----:B------:R-:W-:Y:S01]  /*2200*/  IMAD.HI.U32 R17, R9, R37, RZ ;  /* 0x0000002509117227 */ /* 0x000fe200078e00ff */
[C---:B------:R-:W-:Y:S02]  /*2210*/  ISETP.GT.U32.AND P5, PT, R4.reuse, R107, PT ;  /* 0x0000006b0400720c */ /* 0x040fe40003fa4070 */
[C---:B------:R-:W-:Y:S01]  /*2220*/  ISETP.GT.U32.AND P3, PT, R4.reuse, R42, PT ;  /* 0x0000002a0400720c */ /* 0x040fe20003f64070 */
[----:B------:R-:W-:Y:S01]  /*2230*/  IMAD.MOV R21, RZ, RZ, -R18 ;  /* 0x000000ffff157224 */ /* 0x000fe200078e0a12 */
[C---:B------:R-:W-:Y:S01]  /*2240*/  ISETP.GT.U32.AND P0, PT, R4.reuse, R41, PT ;  /* 0x000000290400720c */ /* 0x040fe20003f04070 */
[----:B------:R-:W-:-:S02]  /*2250*/  IMAD R39, R4, R16, R39 ;  /* 0x0000001004277224 */ /* 0x000fc400078e0227 */
[----:B------:R-:W-:-:S04]  /*2260*/  IMAD.HI.U32 R16, R9, R38, RZ ;  /* 0x0000002609107227 */ /* 0x000fc800078e00ff */
[----:B------:R-:W-:-:S04]  /*2270*/  IMAD.HI.U32 R18, R9, R111, RZ ;  /* 0x0000006f09127227 */ /* 0x000fc800078e00ff */
[----:B------:R-:W-:Y:S01]  /*2280*/  IMAD.MOV R17, RZ, RZ, -R17 ;  /* 0x000000ffff117224 */ /* 0x000fe200078e0a11 */
[C---:B------:R-:W-:Y:S01]  /*2290*/  ISETP.GT.U32.AND P6, PT, R4.reuse, R15, PT ;  /* 0x0000000f0400720c */ /* 0x040fe20003fc4070 */
[----:B------:R-:W-:Y:S02]  /*22a0*/  IMAD.MOV R19, RZ, RZ, -R16 ;  /* 0x000000ffff137224 */ /* 0x000fe400078e0a10 */
[----:B------:R-:W-:Y:S02]  /*22b0*/  IMAD.MOV R18, RZ, RZ, -R18 ;  /* 0x000000ffff127224 */ /* 0x000fe400078e0a12 */
[C---:B------:R-:W-:Y:S02]  /*22c0*/  IMAD R37, R4.reuse, R17, R37 ;  /* 0x0000001104257224 */ /* 0x040fe400078e0225 */
[----:B------:R-:W-:Y:S01]  /*22d0*/  IMAD.HI.U32 R17, R9, R35, RZ ;  /* 0x0000002309117227 */ /* 0x000fe200078e00ff */
[----:B------:R-:W-:-:S03]  /*22e0*/  ISETP.GT.U32.AND P4, PT, R4, R109, PT ;  /* 0x0000006d0400720c */ /* 0x000fc60003f84070 */
[C---:B------:R-:W-:Y:S02]  /*22f0*/  IMAD R38, R4.reuse, R19, R38 ;  /* 0x0000001304267224 */ /* 0x040fe400078e0226 */
[----:B------:R-:W-:Y:S02]  /*2300*/  IMAD R111, R4, R18, R111 ;  /* 0x00000012046f7224 */ /* 0x000fe400078e026f */
[--C-:B------:R-:W-:Y:S01]  /*2310*/  @!P2 IMAD.IADD R44, R44, 0x1, -R4.reuse ;  /* 0x000000012c2ca824 */ /* 0x100fe200078e0a04 */
[C---:B------:R-:W-:Y:S01]  /*2320*/  ISETP.GT.U32.AND P2, PT, R4.reuse, R39, PT ;  /* 0x000000270400720c */ /* 0x040fe20003f44070 */
[----:B------:R-:W-:Y:S01]  /*2330*/  @!P1 IMAD.IADD R43, R43, 0x1, -R4 ;  /* 0x000000012b2b9824 */ /* 0x000fe200078e0a04 */
[----:B------:R-:W-:Y:S01]  /*2340*/  ISETP.GT.U32.AND P1, PT, R4, R110, PT ;  /* 0x0000006e0400720c */ /* 0x000fe20003f24070 */
[----:B------:R-:W-:-:S04]  /*2350*/  IMAD.HI.U32 R16, R9, R36, RZ ;  /* 0x0000002409107227 */ /* 0x000fc800078e00ff */
[----:B------:R-:W-:Y:S02]  /*2360*/  IMAD.MOV R17, RZ, RZ, -R17 ;  /* 0x000000ffff117224 */ /* 0x000fe400078e0a11 */
[--C-:B------:R-:W-:Y:S01]  /*2370*/  @!P5 IMAD.IADD R107, R107, 0x1, -R4.reuse ;  /* 0x000000016b6bd824 */ /* 0x100fe200078e0a04 */
[----:B------:R-:W-:Y:S01]  /*2380*/  ISETP.GT.U32.AND P5, PT, R4, R38, PT ;  /* 0x000000260400720c */ /* 0x000fe20003fa4070 */
[--C-:B------:R-:W-:Y:S01]  /*2390*/  @!P3 IMAD.IADD R42, R42, 0x1, -R4.reuse ;  /* 0x000000012a2ab824 */ /* 0x100fe200078e0a04 */
[C---:B------:R-:W-:Y:S01]  /*23a0*/  ISETP.GT.U32.AND P3, PT, R4.reuse, R37, PT ;  /* 0x000000250400720c */ /* 0x040fe20003f64070 */
[----:B------:R-:W-:Y:S01]  /*23b0*/  @!P0 IMAD.IADD R41, R41, 0x1, -R4 ;  /* 0x0000000129298824 */ /* 0x000fe200078e0a04 */
[C---:B------:R-:W-:Y:S01]  /*23c0*/  ISETP.GT.U32.AND P0, PT, R4.reuse, R111, PT ;  /* 0x0000006f0400720c */ /* 0x040fe20003f04070 */
[----:B------:R-:W-:Y:S02]  /*23d0*/  IMAD.MOV R19, RZ, RZ, -R16 ;  /* 0x000000ffff137224 */ /* 0x000fe400078e0a10 */
[----:B------:R-:W-:-:S02]  /*23e0*/  IMAD R35, R4, R17, R35 ;  /* 0x0000001104237224 */ /* 0x000fc400078e0223 */
[----:B------:R-:W-:Y:S02]  /*23f0*/  IMAD R40, R4, R21, R40 ;  /* 0x0000001504287224 */ /* 0x000fe400078e0228 */
[----:B------:R-:W-:-:S04]  /*2400*/  IMAD.HI.U32 R16, R9, R112, RZ ;  /* 0x0000007009107227 */ /* 0x000fc800078e00ff */
[----:B------:R-:W-:-:S04]  /*2410*/  IMAD.HI.U32 R17, R9, R114, RZ ;  /* 0x0000007209117227 */ /* 0x000fc800078e00ff */
[----:B------:R-:W-:-:S04]  /*2420*/  IMAD.HI.U32 R18, R9, R34, RZ ;  /* 0x0000002209127227 */ /* 0x000fc800078e00ff */
[C---:B------:R-:W-:Y:S02]  /*2430*/  IMAD R36, R4.reuse, R19, R36 ;  /* 0x0000001304247224 */ /* 0x040fe400078e0224 */
[----:B------:R-:W-:Y:S02]  /*2440*/  IMAD.MOV R19, RZ, RZ, -R16 ;  /* 0x000000ffff137224 */ /* 0x000fe400078e0a10 */
[----:B------:R-:W-:Y:S02]  /*2450*/  IMAD.MOV R21, RZ, RZ, -R17 ;  /* 0x000000ffff157224 */ /* 0x000fe400078e0a11 */
[----:B------:R-:W-:Y:S01]  /*2460*/  @!P6 IMAD.IADD R15, R15, 0x1, -R4 ;  /* 0x000000010f0fe824 */ /* 0x000fe200078e0a04 */
[----:B------:R-:W-:Y:S01]  /*2470*/  ISETP.GT.U32.AND P6, PT, R4, R40, PT ;  /* 0x000000280400720c */ /* 0x000fe20003fc4070 */
[----:B------:R-:W-:-:S04]  /*2480*/  IMAD.HI.U32 R16, R9, R113, RZ ;  /* 0x0000007109107227 */ /* 0x000fc800078e00ff */
[----:B------:R-:W-:Y:S02]  /*2490*/  IMAD.MOV R17, RZ, RZ, -R18 ;  /* 0x000000ffff117224 */ /* 0x000fe400078e0a12 */
[----:B------:R-:W-:Y:S01]  /*24a0*/  IMAD.HI.U32 R18, R9, R33, RZ ;  /* 0x0000002109127227 */ /* 0x000fe200078e00ff */
[----:B------:R-:W-:-:S03]  /*24b0*/  IABS R117, R108 ;  /* 0x0000006c00757213 */ /* 0x000fc60000000000 */
[C---:B------:R-:W-:Y:S02]  /*24c0*/  IMAD R112, R4.reuse, R19, R112 ;  /* 0x0000001304707224 */ /* 0x040fe400078e0270 */
[--C-:B------:R-:W-:Y:S01]  /*24d0*/  @!P4 IMAD.IADD R109, R109, 0x1, -R4.reuse ;  /* 0x000000016d6dc824 */ /* 0x100fe200078e0a04 */
[C---:B------:R-:W-:Y:S01]  /*24e0*/  ISETP.GT.U32.AND P4, PT, R4.reuse, R36, PT ;  /* 0x000000240400720c */ /* 0x040fe20003f84070 */
[--C-:B------:R-:W-:Y:S01]  /*24f0*/  @!P2 IMAD.IADD R39, R39, 0x1, -R4.reuse ;  /* 0x000000012727a824 */ /* 0x100fe200078e0a04 */
[----:B------:R-:W-:Y:S01]  /*2500*/  ISETP.GT.U32.AND P2, PT, R4, R43, PT ;  /* 0x0000002b0400720c */ /* 0x000fe20003f44070 */
[----:B------:R-:W-:Y:S01]  /*2510*/  @!P1 IMAD.IADD R110, R110, 0x1, -R4 ;  /* 0x000000016e6e9824 */ /* 0x000fe200078e0a04 */
[----:B------:R-:W-:Y:S01]  /*2520*/  ISETP.GT.U32.AND P1, PT, R4, R107, PT ;  /* 0x0000006b0400720c */ /* 0x000fe20003f24070 */
[----:B------:R-:W-:Y:S02]  /*2530*/  IMAD.MOV R19, RZ, RZ, -R16 ;  /* 0x000000ffff137224 */ /* 0x000fe400078e0a10 */
[----:B------:R-:W-:-:S02]  /*2540*/  IMAD.MOV R16, RZ, RZ, -R18 ;  /* 0x000000ffff107224 */ /* 0x000fc400078e0a12 */
[--C-:B------:R-:W-:Y:S01]  /*2550*/  @!P5 IMAD.IADD R38, R38, 0x1, -R4.reuse ;  /* 0x000000012626d824 */ /* 0x100fe200078e0a04 */
[C---:B------:R-:W-:Y:S01]  /*2560*/  ISETP.GT.U32.AND P5, PT, R4.reuse, R42, PT ;  /* 0x0000002a0400720c */ /* 0x040fe20003fa4070 */
[--C-:B------:R-:W-:Y:S01]  /*2570*/  @!P3 IMAD.IADD R37, R37, 0x1, -R4.reuse ;  /* 0x000000012525b824 */ /* 0x100fe200078e0a04 */
[C---:B------:R-:W-:Y:S01]  /*2580*/  ISETP.GT.U32.AND P3, PT, R4.reuse, R41, PT ;  /* 0x000000290400720c */ /* 0x040fe20003f64070 */
[----:B------:R-:W-:Y:S01]  /*2590*/  @!P0 IMAD.IADD R111, R111, 0x1, -R4 ;  /* 0x000000016f6f8824 */ /* 0x000fe200078e0a04 */
[C---:B------:R-:W-:Y:S01]  /*25a0*/  ISETP.GT.U32.AND P0, PT, R4.reuse, R109, PT ;  /* 0x0000006d0400720c */ /* 0x040fe20003f04070 */
[----:B------:R-:W-:Y:S02]  /*25b0*/  IMAD R33, R4, R16, R33 ;  /* 0x0000001004217224 */ /* 0x000fe400078e0221 */
[----:B------:R-:W-:Y:S01]  /*25c0*/  IMAD.HI.U32 R16, R9, R117, RZ ;  /* 0x0000007509107227 */ /* 0x000fe200078e00ff */
[----:B------:R-:W-:-:S03]  /*25d0*/  IABS R118, R104 ;  /* 0x0000006800767213 */ /* 0x000fc60000000000 */
[----:B------:R-:W-:Y:S01]  /*25e0*/  @!P6 IMAD.IADD R40, R40, 0x1, -R4 ;  /* 0x000000012828e824 */ /* 0x000fe200078e0a04 */
[----:B------:R-:W-:Y:S01]  /*25f0*/  ISETP.GT.U32.AND P6, PT, R4, R44, PT ;  /* 0x0000002c0400720c */ /* 0x000fe20003fc4070 */
[----:B------:R-:W-:Y:S02]  /*2600*/  IMAD.MOV R16, RZ, RZ, -R16 ;  /* 0x000000ffff107224 */ /* 0x000fe400078e0a10 */
[--C-:B------:R-:W-:Y:S01]  /*2610*/  @!P4 IMAD.IADD R36, R36, 0x1, -R4.reuse ;  /* 0x000000012424c824 */ /* 0x100fe200078e0a04 */
[C---:B------:R-:W-:Y:S01]  /*2620*/  ISETP.GT.U32.AND P4, PT, R4.reuse, R40, PT ;  /* 0x000000280400720c */ /* 0x040fe20003f84070 */
[--C-:B------:R-:W-:Y:S01]  /*2630*/  @!P2 IMAD.IADD R43, R43, 0x1, -R4.reuse ;  /* 0x000000012b2ba824 */ /* 0x100fe200078e0a04 */
[C---:B------:R-:W-:Y:S01]  /*2640*/  ISETP.GT.U32.AND P2, PT, R4.reuse, R39, PT ;  /* 0x000000270400720c */ /* 0x040fe20003f44070 */
[----:B------:R-:W-:Y:S01]  /*2650*/  @!P1 IMAD.IADD R107, R107, 0x1, -R4 ;  /* 0x000000016b6b9824 */ /* 0x000fe200078e0a04 */
[C---:B------:R-:W-:Y:S01]  /*2660*/  ISETP.GT.U32.AND P1, PT, R4.reuse, R110, PT ;  /* 0x0000006e0400720c */ /* 0x040fe20003f24070 */
[----:B------:R-:W-:-:S02]  /*2670*/  IMAD R117, R4, R16, R117 ;  /* 0x0000001004757224 */ /* 0x000fc400078e0275 */
[----:B------:R-:W-:Y:S01]  /*2680*/  IMAD.HI.U32 R16, R9, R118, RZ ;  /* 0x0000007609107227 */ /* 0x000fe200078e00ff */
[----:B------:R-:W-:-:S03]  /*2690*/  IABS R28, R102 ;  /* 0x00000066001c7213 */ /* 0x000fc60000000000 */
[--C-:B------:R-:W-:Y:S01]  /*26a0*/  @!P5 IMAD.IADD R42, R42, 0x1, -R4.reuse ;  /* 0x000000012a2ad824 */ /* 0x100fe200078e0a04 */
[C---:B------:R-:W-:Y:S01]  /*26b0*/  ISETP.GT.U32.AND P5, PT, R4.reuse, R37, PT ;  /* 0x000000250400720c */ /* 0x040fe20003fa4070 */
[--C-:B------:R-:W-:Y:S01]  /*26c0*/  @!P3 IMAD.IADD R41, R41, 0x1, -R4.reuse ;  /* 0x000000012929b824 */ /* 0x100fe200078e0a04 */
[C---:B------:R-:W-:Y:S01]  /*26d0*/  ISETP.GT.U32.AND P3, PT, R4.reuse, R111, PT ;  /* 0x0000006f0400720c */ /* 0x040fe20003f64070 */
[----:B------:R-:W-:Y:S01]  /*26e0*/  @!P0 IMAD.IADD R109, R109, 0x1, -R4 ;  /* 0x000000016d6d8824 */ /* 0x000fe200078e0a04 */
[C---:B------:R-:W-:Y:S01]  /*26f0*/  ISETP.GT.U32.AND P0, PT, R4.reuse, R36, PT ;  /* 0x000000240400720c */ /* 0x040fe20003f04070 */
[----:B------:R-:W-:Y:S02]  /*2700*/  IMAD R113, R4, R19, R113 ;  /* 0x0000001304717224 */ /* 0x000fe400078e0271 */
[----:B------:R-:W-:-:S04]  /*2710*/  IMAD.HI.U32 R19, R9, R32, RZ ;  /* 0x0000002009137227 */ /* 0x000fc800078e00ff */
[----:B------:R-:W-:Y:S01]  /*2720*/  IMAD.MOV R16, RZ, RZ, -R16 ;  /* 0x000000ffff107224 */ /* 0x000fe200078e0a10 */
[----:B------:R-:W-:Y:S01]  /*2730*/  IABS R30, R105 ;  /* 0x00000069001e7213 */ /* 0x000fe20000000000 */
[C---:B------:R-:W-:Y:S01]  /*2740*/  IMAD R114, R4.reuse, R21, R114 ;  /* 0x0000001504727224 */ /* 0x040fe200078e0272 */
[----:B------:R-:W-:Y:S01]  /*2750*/  IABS R29, R103 ;  /* 0x00000067001d7213 */ /* 0x000fe20000000000 */
[----:B------:R-:W-:Y:S02]  /*2760*/  IMAD.MOV R19, RZ, RZ, -R19 ;  /* 0x000000ffff137224 */ /* 0x000fe400078e0a13 */
[----:B------:R-:W-:Y:S02]  /*2770*/  IMAD R118, R4, R16, R118 ;  /* 0x0000001004767224 */ /* 0x000fe400078e0276 */
[----:B------:R-:W-:Y:S01]  /*2780*/  @!P6 IMAD.IADD R44, R44, 0x1, -R4 ;  /* 0x000000012c2ce824 */ /* 0x000fe200078e0a04 */
[----:B------:R-:W-:Y:S01]  /*2790*/  ISETP.GT.U32.AND P6, PT, R4, R38, PT ;  /* 0x000000260400720c */ /* 0x000fe20003fc4070 */
[----:B------:R-:W-:Y:S01]  /*27a0*/  IMAD.HI.U32 R16, R9, R28, RZ ;  /* 0x0000001c09107227 */ /* 0x000fe200078e00ff */
[----:B------:R-:W-:-:S03]  /*27b0*/  IABS R25, R99 ;  /* 0x0000006300197213 */ /* 0x000fc60000000000 */
[----:B------:R-:W-:Y:S02]  /*27c0*/  IMAD R32, R4, R19, R32 ;  /* 0x0000001304207224 */ /* 0x000fe400078e0220 */
[--C-:B------:R-:W-:Y:S01]  /*27d0*/  @!P4 IMAD.IADD R40, R40, 0x1, -R4.reuse ;  /* 0x000000012828c824 */ /* 0x100fe200078e0a04 */
[C---:B------:R-:W-:Y:S01]  /*27e0*/  ISETP.GT.U32.AND P4, PT, R4.reuse, R35, PT ;  /* 0x000000230400720c */ /* 0x040fe20003f84070 */
[--C-:B------:R-:W-:Y:S01]  /*27f0*/  @!P2 IMAD.IADD R39, R39, 0x1, -R4.reuse ;  /* 0x000000012727a824 */ /* 0x100fe200078e0a04 */
[----:B------:R-:W-:Y:S01]  /*2800*/  ISETP.GT.U32.AND P2, PT, R4, R112, PT ;  /* 0x000000700400720c */ /* 0x000fe20003f44070 */
[----:B------:R-:W-:Y:S01]  /*2810*/  @!P1 IMAD.IADD R110, R110, 0x1, -R4 ;  /* 0x000000016e6e9824 */ /* 0x000fe200078e0a04 */
[C---:B------:R-:W-:Y:S01]  /*2820*/  ISETP.GT.U32.AND P1, PT, R4.reuse, R114, PT ;  /* 0x000000720400720c */ /* 0x040fe20003f24070 */
[----:B------:R-:W-:Y:S02]  /*2830*/  IMAD R34, R4, R17, R34 ;  /* 0x0000001104227224 */ /* 0x000fe400078e0222 */
[----:B------:R-:W-:-:S04]  /*2840*/  IMAD.HI.U32 R18, R9, R31, RZ ;  /* 0x0000001f09127227 */ /* 0x000fc800078e00ff */
[----:B------:R-:W-:Y:S02]  /*2850*/  IMAD.MOV R16, RZ, RZ, -R16 ;  /* 0x000000ffff107224 */ /* 0x000fe400078e0a10 */
[----:B------:R-:W-:Y:S01]  /*2860*/  IMAD.HI.U32 R17, R9, R30, RZ ;  /* 0x0000001e09117227 */ /* 0x000fe200078e00ff */
[----:B------:R-:W-:-:S03]  /*2870*/  IABS R119, R101 ;  /* 0x0000006500777213 */ /* 0x000fc60000000000 */
[----:B------:R-:W-:Y:S01]  /*2880*/  IMAD.HI.U32 R19, R9, R29, RZ ;  /* 0x0000001d09137227 */ /* 0x000fe200078e00ff */
[----:B------:R-:W-:-:S03]  /*2890*/  IABS R22, R97 ;  /* 0x0000006100167213 */ /* 0x000fc60000000000 */
[--C-:B------:R-:W-:Y:S01]  /*28a0*/  @!P5 IMAD.IADD R37, R37, 0x1, -R4.reuse ;  /* 0x000000012525d824 */ /* 0x100fe200078e0a04 */
[C---:B------:R-:W-:Y:S01]  /*28b0*/  ISETP.GT.U32.AND P5, PT, R4.reuse, R113, PT ;  /* 0x000000710400720c */ /* 0x040fe20003fa4070 */
[--C-:B------:R-:W-:Y:S01]  /*28c0*/  @!P3 IMAD.IADD R111, R111, 0x1, -R4.reuse ;  /* 0x000000016f6fb824 */ /* 0x100fe200078e0a04 */
[----:B------:R-:W-:Y:S01]  /*28d0*/  ISETP.GT.U32.AND P3, PT, R4, R33, PT ;  /* 0x000000210400720c */ /* 0x000fe20003f64070 */
[----:B------:R-:W-:Y:S01]  /*28e0*/  @!P0 IMAD.IADD R36, R36, 0x1, -R4 ;  /* 0x0000000124248824 */ /* 0x000fe200078e0a04 */
[C---:B------:R-:W-:Y:S01]  /*28f0*/  ISETP.GT.U32.AND P0, PT, R4.reuse, R32, PT ;  /* 0x000000200400720c */ /* 0x040fe20003f04070 */
[----:B------:R-:W-:Y:S02]  /*2900*/  IMAD.MOV R18, RZ, RZ, -R18 ;  /* 0x000000ffff127224 */ /* 0x000fe400078e0a12 */
[----:B------:R-:W-:Y:S02]  /*2910*/  IMAD R28, R4, R16, R28 ;  /* 0x00000010041c7224 */ /* 0x000fe400078e021c */
[----:B------:R-:W-:-:S02]  /*2920*/  IMAD.MOV R17, RZ, RZ, -R17 ;  /* 0x000000ffff117224 */ /* 0x000fc400078e0a11 */
[----:B------:R-:W-:Y:S02]  /*2930*/  IMAD.MOV R19, RZ, RZ, -R19 ;  /* 0x000000ffff137224 */ /* 0x000fe400078e0a13 */
[----:B------:R-:W-:Y:S01]  /*2940*/  IMAD.HI.U32 R16, R9, R25, RZ ;  /* 0x0000001909107227 */ /* 0x000fe200078e00ff */
[----:B------:R-:W-:-:S03]  /*2950*/  IABS R27, R100 ;  /* 0x00000064001b7213 */ /* 0x000fc60000000000 */
[C---:B------:R-:W-:Y:S02]  /*2960*/  IMAD R31, R4.reuse, R18, R31 ;  /* 0x00000012041f7224 */ /* 0x040fe400078e021f */
[----:B------:R-:W-:Y:S02]  /*2970*/  IMAD R30, R4, R17, R30 ;  /* 0x00000011041e7224 */ /* 0x000fe400078e021e */
[----:B------:R-:W-:-:S04]  /*2980*/  IMAD.HI.U32 R18, R9, R119, RZ ;  /* 0x0000007709127227 */ /* 0x000fc800078e00ff */
[----:B------:R-:W-:Y:S02]  /*2990*/  IMAD R29, R4, R19, R29 ;  /* 0x00000013041d7224 */ /* 0x000fe400078e021d */
[----:B------:R-:W-:Y:S02]  /*29a0*/  IMAD.MOV R16, RZ, RZ, -R16 ;  /* 0x000000ffff107224 */ /* 0x000fe400078e0a10 */
[----:B------:R-:W-:Y:S01]  /*29b0*/  @!P6 IMAD.IADD R38, R38, 0x1, -R4 ;  /* 0x000000012626e824 */ /* 0x000fe200078e0a04 */
[----:B------:R-:W-:Y:S01]  /*29c0*/  ISETP.GT.U32.AND P6, PT, R4, R34, PT ;  /* 0x000000220400720c */ /* 0x000fe20003fc4070 */
[----:B------:R-:W-:-:S04]  /*29d0*/  IMAD.HI.U32 R19, R9, R22, RZ ;  /* 0x0000001609137227 */ /* 0x000fc800078e00ff */
[----:B------:R-:W-:Y:S02]  /*29e0*/  IMAD.MOV R18, RZ, RZ, -R18 ;  /* 0x000000ffff127224 */ /* 0x000fe400078e0a12 */
[C---:B------:R-:W-:Y:S01]  /*29f0*/  IMAD R25, R4.reuse, R16, R25 ;  /* 0x0000001004197224 */ /* 0x040fe200078e0219 */
[----:B------:R-:W-:Y:S01]  /*2a00*/  IABS R16, R93 ;  /* 0x0000005d00107213 */ /* 0x000fe20000000000 */
[--C-:B------:R-:W-:Y:S01]  /*2a10*/  @!P4 IMAD.IADD R35, R35, 0x1, -R4.reuse ;  /* 0x000000012323c824 */ /* 0x100fe200078e0a04 */
[----:B------:R-:W-:Y:S01]  /*2a20*/  ISETP.GT.U32.AND P4, PT, R4, R117, PT ;  /* 0x000000750400720c */ /* 0x000fe20003f84070 */
[--C-:B------:R-:W-:Y:S01]  /*2a30*/  @!P2 IMAD.IADD R112, R112, 0x1, -R4.reuse ;  /* 0x000000017070a824 */ /* 0x100fe200078e0a04 */
[----:B------:R-:W-:Y:S01]  /*2a40*/  ISETP.GT.U32.AND P2, PT, R4, R31, PT ;  /* 0x0000001f0400720c */ /* 0x000fe20003f44070 */
[----:B------:R-:W-:Y:S01]  /*2a50*/  @!P1 IMAD.IADD R114, R114, 0x1, -R4 ;  /* 0x0000000172729824 */ /* 0x000fe200078e0a04 */
[----:B------:R-:W-:Y:S01]  /*2a60*/  ISETP.GT.U32.AND P1, PT, R4, R30, PT ;  /* 0x0000001e0400720c */ /* 0x000fe20003f24070 */
[----:B------:R-:W-:-:S04]  /*2a70*/  IMAD.HI.U32 R17, R9, R27, RZ ;  /* 0x0000001b09117227 */ /* 0x000fc800078e00ff */
[----:B------:R-:W-:Y:S02]  /*2a80*/  IMAD.MOV R19, RZ, RZ, -R19 ;  /* 0x000000ffff137224 */ /* 0x000fe400078e0a13 */
[C---:B------:R-:W-:Y:S01]  /*2a90*/  IMAD R119, R4.reuse, R18, R119 ;  /* 0x0000001204777224 */ /* 0x040fe200078e0277 */
[----:B------:R-:W-:Y:S01]  /*2aa0*/  IABS R18, R96 ;  /* 0x0000006000127213 */ /* 0x000fe20000000000 */
[--C-:B------:R-:W-:Y:S01]  /*2ab0*/  @!P5 IMAD.IADD R113, R113, 0x1, -R4.reuse ;  /* 0x000000017171d824 */ /* 0x100fe200078e0a04 */
[C---:B------:R-:W-:Y:S01]  /*2ac0*/  ISETP.GT.U32.AND P5, PT, R4.reuse, R29, PT ;  /* 0x0000001d0400720c */ /* 0x040fe20003fa4070 */
[--C-:B------:R-:W-:Y:S01]  /*2ad0*/  @!P3 IMAD.IADD R33, R33, 0x1, -R4.reuse ;  /* 0x000000012121b824 */ /* 0x100fe200078e0a04 */
[----:B------:R-:W-:Y:S01]  /*2ae0*/  ISETP.GT.U32.AND P3, PT, R4, R28, PT ;  /* 0x0000001c0400720c */ /* 0x000fe20003f64070 */
[----:B------:R-:W-:Y:S01]  /*2af0*/  @!P0 IMAD.IADD R32, R32, 0x1, -R4 ;  /* 0x0000000120208824 */ /* 0x000fe200078e0a04 */
[C---:B------:R-:W-:Y:S01]  /*2b00*/  ISETP.GT.U32.AND P0, PT, R4.reuse, R35, PT ;  /* 0x000000230400720c */ /* 0x040fe20003f04070 */
[----:B------:R-:W-:Y:S01]  /*2b10*/  IMAD.MOV R17, RZ, RZ, -R17 ;  /* 0x000000ffff117224 */ /* 0x000fe200078e0a11 */
[----:B------:R-:W-:Y:S01]  /*2b20*/  IABS R120, R98 ;  /* 0x0000006200787213 */ /* 0x000fe20000000000 */
[----:B------:R-:W-:-:S02]  /*2b30*/  IMAD R22, R4, R19, R22 ;  /* 0x0000001304167224 */ /* 0x000fc400078e0216 */
[----:B------:R-:W-:Y:S01]  /*2b40*/  IMAD.HI.U32 R19, R9, R16, RZ ;  /* 0x0000001009137227 */ /* 0x000fe200078e00ff */
[----:B------:R-:W-:-:S03]  /*2b50*/  IABS R121, R94 ;  /* 0x0000005e00797213 */ /* 0x000fc60000000000 */
[----:B------:R-:W-:Y:S02]  /*2b60*/  IMAD R27, R4, R17, R27 ;  /* 0x00000011041b7224 */ /* 0x000fe400078e021b */
[----:B------:R-:W-:-:S04]  /*2b70*/  IMAD.HI.U32 R17, R9, R18, RZ ;  /* 0x0000001209117227 */ /* 0x000fc800078e00ff */
        /* <DEDUP_REMOVED lines=12> */
[----:B------:R-:W-:Y:S01]  /*2c40*/  ISETP.GT.U32.AND P1, PT, R4, R34, PT ;  /* 0x000000220400720c */ /* 0x000fe20003f24070 */
[----:B------:R-:W-:-:S02]  /*2c50*/  IMAD.MOV R21, RZ, RZ, -R21 ;  /* 0x000000ffff157224 */ /* 0x000fc400078e0a15 */
[----:B------:R-:W-:-:S04]  /*2c60*/  IMAD.HI.U32 R20, R9, R121, RZ ;  /* 0x0000007909147227 */ /* 0x000fc800078e00ff */
[C---:B------:R-:W-:Y:S01]  /*2c70*/  IMAD R18, R4.reuse, R17, R18 ;  /* 0x0000001104127224 */ /* 0x040fe200078e0212 */
[----:B------:R-:W-:Y:S01]  /*2c80*/  IABS R17, R92 ;  /* 0x0000005c00117213 */ /* 0x000fe20000000000 */
[--C-:B------:R-:W-:Y:S01]  /*2c90*/  @!P5 IMAD.IADD R29, R29, 0x1, -R4.reuse ;  /* 0x000000011d1dd824 */ /* 0x100fe200078e0a04 */
[----:B------:R-:W-:Y:S01]  /*2ca0*/  ISETP.GT.U32.AND P5, PT, R4, R33, PT ;  /* 0x000000210400720c */ /* 0x000fe20003fa4070 */
[--C-:B------:R-:W-:Y:S01]  /*2cb0*/  @!P3 IMAD.IADD R28, R28, 0x1, -R4.reuse ;  /* 0x000000011c1cb824 */ /* 0x100fe200078e0a04 */
[C---:B------:R-:W-:Y:S01]  /*2cc0*/  ISETP.GT.U32.AND P3, PT, R4.reuse, R117, PT ;  /* 0x000000750400720c */ /* 0x040fe20003f64070 */
[----:B------:R-:W-:Y:S01]  /*2cd0*/  @!P0 IMAD.IADD R35, R35, 0x1, -R4 ;  /* 0x0000000123238824 */ /* 0x000fe200078e0a04 */
[C---:B------:R-:W-:Y:S01]  /*2ce0*/  ISETP.GT.U32.AND P0, PT, R4.reuse, R32, PT ;  /* 0x000000200400720c */ /* 0x040fe20003f04070 */
[----:B------:R-:W-:Y:S02]  /*2cf0*/  IMAD R120, R4, R21, R120 ;  /* 0x0000001504787224 */ /* 0x000fe400078e0278 */
[----:B------:R-:W-:-:S02]  /*2d00*/  IMAD.MOV R20, RZ, RZ, -R20 ;  /* 0x000000ffff147224 */ /* 0x000fc400078e0a14 */
[----:B------:R-:W-:-:S04]  /*2d10*/  IMAD.HI.U32 R21, R9, R19, RZ ;  /* 0x0000001309157227 */ /* 0x000fc800078e00ff */
[----:B------:R-:W-:Y:S02]  /*2d20*/  IMAD R121, R4, R20, R121 ;  /* 0x0000001404797224 */ /* 0x000fe400078e0279 */
[----:B------:R-:W-:-:S04]  /*2d30*/  IMAD.HI.U32 R20, R9, R17, RZ ;  /* 0x0000001109147227 */ /* 0x000fc800078e00ff */
[----:B------:R-:W-:Y:S02]  /*2d40*/  IMAD.MOV R21, RZ, RZ, -R21 ;  /* 0x000000ffff157224 */ /* 0x000fe400078e0a15 */
[----:B------:R-:W-:Y:S01]  /*2d50*/  @!P6 IMAD.IADD R118, R118, 0x1, -R4 ;  /* 0x000000017676e824 */ /* 0x000fe200078e0a04 */
[----:B------:R-:W-:Y:S01]  /*2d60*/  IABS R122, R91 ;  /* 0x0000005b007a7213 */ /* 0x000fe20000000000 */
[----:B------:R-:W-:Y:S01]  /*2d70*/  IMAD.MOV R20, RZ, RZ, -R20 ;  /* 0x000000ffff147224 */ /* 0x000fe200078e0a14 */
[----:B------:R-:W-:Y:S01]  /*2d80*/  IABS R23, R89 ;  /* 0x0000005900177213 */ /* 0x000fe20000000000 */
[----:B------:R-:W-:Y:S01]  /*2d90*/  IMAD R19, R4, R21, R19 ;  /* 0x0000001504137224 */ /* 0x000fe200078e0213 */
[----:B------:R-:W-:Y:S01]  /*2da0*/  IABS R21, R88 ;  /* 0x0000005800157213 */ /* 0x000fe20000000000 */
[--C-:B------:R-:W-:Y:S01]  /*2db0*/  @!P4 IMAD.IADD R112, R112, 0x1, -R4.reuse ;  /* 0x000000017070c824 */ /* 0x100fe200078e0a04 */
[----:B------:R-:W-:Y:S01]  /*2dc0*/  ISETP.GT.U32.AND P6, PT, R4, R113, PT ;  /* 0x000000710400720c */ /* 0x000fe20003fc4070 */
[--C-:B------:R-:W-:Y:S01]  /*2dd0*/  @!P2 IMAD.IADD R114, R114, 0x1, -R4.reuse ;  /* 0x000000017272a824 */ /* 0x100fe200078e0a04 */
[----:B------:R-:W-:Y:S01]  /*2de0*/  ISETP.GT.U32.AND P2, PT, R4, R31, PT ;  /* 0x0000001f0400720c */ /* 0x000fe20003f44070 */
[----:B------:R-:W-:Y:S01]  /*2df0*/  @!P1 IMAD.IADD R34, R34, 0x1, -R4 ;  /* 0x0000000122229824 */ /* 0x000fe200078e0a04 */
[----:B------:R-:W-:-:S02]  /*2e00*/  ISETP.GT.U32.AND P1, PT, R4, R30, PT ;  /* 0x0000001e0400720c */ /* 0x000fc40003f24070 */
[C---:B------:R-:W-:Y:S01]  /*2e10*/  ISETP.GT.U32.AND P4, PT, R4.reuse, R118, PT ;  /* 0x000000760400720c */ /* 0x040fe20003f84070 */
[C---:B------:R-:W-:Y:S02]  /*2e20*/  IMAD R17, R4.reuse, R20, R17 ;  /* 0x0000001404117224 */ /* 0x040fe400078e0211 */
[--C-:B------:R-:W-:Y:S01]  /*2e30*/  @!P5 IMAD.IADD R33, R33, 0x1, -R4.reuse ;  /* 0x000000012121d824 */ /* 0x100fe200078e0a04 */
[----:B------:R-:W-:Y:S01]  /*2e40*/  ISETP.GT.U32.AND P5, PT, R4, R29, PT ;  /* 0x0000001d0400720c */ /* 0x000fe20003fa4070 */
[--C-:B------:R-:W-:Y:S01]  /*2e50*/  @!P0 IMAD.IADD R32, R32, 0x1, -R4.reuse ;  /* 0x0000000120208824 */ /* 0x100fe200078e0a04 */
[C---:B------:R-:W-:Y:S01]  /*2e60*/  ISETP.GT.U32.AND P0, PT, R4.reuse, R119, PT ;  /* 0x000000770400720c */ /* 0x040fe20003f04070 */
[----:B------:R-:W-:Y:S01]  /*2e70*/  @!P3 IMAD.IADD R117, R117, 0x1, -R4 ;  /* 0x000000017575b824 */ /* 0x000fe200078e0a04 */
[----:B------:R-:W-:Y:S01]  /*2e80*/  ISETP.GT.U32.AND P3, PT, R4, R27, PT ;  /* 0x0000001b0400720c */ /* 0x000fe20003f64070 */
[----:B------:R-:W-:-:S04]  /*2e90*/  IMAD.HI.U32 R24, R9, R122, RZ ;  /* 0x0000007a09187227 */ /* 0x000fc800078e00ff */
[----:B------:R-:W-:-:S04]  /*2ea0*/  IMAD.HI.U32 R20, R9, R23, RZ ;  /* 0x0000001709147227 */ /* 0x000fc800078e00ff */
[----:B------:R-:W-:-:S04]  /*2eb0*/  IMAD.HI.U32 R9, R9, R21, RZ ;  /* 0x0000001509097227 */ /* 0x000fc800078e00ff */
[----:B------:R-:W-:Y:S02]  /*2ec0*/  IMAD.MOV R24, RZ, RZ, -R24 ;  /* 0x000000ffff187224 */ /* 0x000fe400078e0a18 */
[----:B------:R-:W-:Y:S02]  /*2ed0*/  IMAD.MOV R9, RZ, RZ, -R9 ;  /* 0x000000ffff097224 */ /* 0x000fe400078e0a09 */
[C---:B------:R-:W-:Y:S02]  /*2ee0*/  IMAD R122, R4.reuse, R24, R122 ;  /* 0x00000018047a7224 */ /* 0x040fe400078e027a */
[C---:B------:R-:W-:Y:S01]  /*2ef0*/  IMAD R24, R4.reuse, R9, R21 ;  /* 0x0000000904187224 */ /* 0x040fe200078e0215 */
[----:B------:R-:W-:Y:S01]  /*2f00*/  IABS R9, R106 ;  /* 0x0000006a00097213 */ /* 0x000fe20000000000 */
[--C-:B------:R-:W-:Y:S01]  /*2f10*/  @!P6 IMAD.IADD R113, R113, 0x1, -R4.reuse ;  /* 0x000000017171e824 */ /* 0x100fe200078e0a04 */
[C---:B------:R-:W-:Y:S01]  /*2f20*/  ISETP.GT.U32.AND P6, PT, R4.reuse, R28, PT ;  /* 0x0000001c0400720c */ /* 0x040fe20003fc4070 */
[--C-:B------:R-:W-:Y:S01]  /*2f30*/  @!P2 IMAD.IADD R31, R31, 0x1, -R4.reuse ;  /* 0x000000011f1fa824 */ /* 0x100fe200078e0a04 */
[----:B------:R-:W-:Y:S01]  /*2f40*/  ISETP.GT.U32.AND P2, PT, R4, R25, PT ;  /* 0x000000190400720c */ /* 0x000fe20003f44070 */
[--C-:B------:R-:W-:Y:S01]  /*2f50*/  @!P1 IMAD.IADD R30, R30, 0x1, -R4.reuse ;  /* 0x000000011e1e9824 */ /* 0x100fe200078e0a04 */
[----:B------:R-:W-:Y:S01]  /*2f60*/  ISETP.GT.U32.AND P1, PT, R4, R120, PT ;  /* 0x000000780400720c */ /* 0x000fe20003f24070 */
[--C-:B------:R-:W-:Y:S01]  /*2f70*/  @!P4 IMAD.IADD R118, R118, 0x1, -R4.reuse ;  /* 0x000000017676c824 */ /* 0x100fe200078e0a04 */
[C---:B------:R-:W-:Y:S01]  /*2f80*/  ISETP.GT.U32.AND P4, PT, R4.reuse, R22, PT ;  /* 0x000000160400720c */ /* 0x040fe20003f84070 */
[--C-:B------:R-:W-:Y:S01]  /*2f90*/  @!P5 IMAD.IADD R29, R29, 0x1, -R4.reuse ;  /* 0x000000011d1dd824 */ /* 0x100fe200078e0a04 */
[C---:B------:R-:W-:Y:S01]  /*2fa0*/  ISETP.GT.U32.AND P5, PT, R4.reuse, R18, PT ;  /* 0x000000120400720c */ /* 0x040fe20003fa4070 */
[--C-:B------:R-:W-:Y:S01]  /*2fb0*/  @!P0 IMAD.IADD R119, R119, 0x1, -R4.reuse ;  /* 0x0000000177778824 */ /* 0x100fe200078e0a04 */
[C---:B------:R-:W-:Y:S01]  /*2fc0*/  ISETP.GT.U32.AND P0, PT, R4.reuse, R16, PT ;  /* 0x000000100400720c */ /* 0x040fe20003f04070 */
[----:B------:R-:W-:Y:S01]  /*2fd0*/  @!P3 IMAD.IADD R27, R27, 0x1, -R4 ;  /* 0x000000011b1bb824 */ /* 0x000fe200078e0a04 */
[----:B------:R-:W-:Y:S01]  /*2fe0*/  ISETP.GT.U32.AND P3, PT, R4, R17, PT ;  /* 0x000000110400720c */ /* 0x000fe20003f64070 */
[----:B------:R-:W-:-:S02]  /*2ff0*/  IMAD.MOV R20, RZ, RZ, -R20 ;  /* 0x000000ffff147224 */ /* 0x000fc400078e0a14 */
[----:B------:R-:W-:-:S04]  /*3000*/  IMAD.HI.U32 R5, R5, R9, RZ ;  /* 0x0000000905057227 */ /* 0x000fc800078e00ff */
[----:B------:R-:W-:Y:S02]  /*3010*/  IMAD R23, R4, R20, R23 ;  /* 0x0000001404177224 */ /* 0x000fe400078e0217 */
[----:B------:R-:W-:Y:S02]  /*3020*/  IMAD.MOV R5, RZ, RZ, -R5 ;  /* 0x000000ffff057224 */ /* 0x000fe400078e0a05 */
[--C-:B------:R-:W-:Y:S01]  /*3030*/  @!P6 IMAD.IADD R28, R28, 0x1, -R4.reuse ;  /* 0x000000011c1ce824 */ /* 0x100fe200078e0a04 */
[----:B------:R-:W-:Y:S01]  /*3040*/  ISETP.GT.U32.AND P6, PT, R4, R121, PT ;  /* 0x000000790400720c */ /* 0x000fe20003fc4070 */
[----:B------:R-:W-:Y:S02]  /*3050*/  IMAD R9, R6, R5, R9 ;  /* 0x0000000506097224 */ /* 0x000fe400078e0209 */
[--C-:B------:R-:W-:Y:S02]  /*3060*/  @!P2 IMAD.IADD R25, R25, 0x1, -R4.reuse ;  /* 0x000000011919a824 */ /* 0x100fe400078e0a04 */
        /* <DEDUP_REMOVED lines=8> */
[----:B------:R-:W-:Y:S01]  /*30f0*/  @!P3 IMAD.IADD R17, R17, 0x1, -R4 ;  /* 0x000000011111b824 */ /* 0x000fe200078e0a04 */
[----:B------:R-:W-:-:S02]  /*3100*/  ISETP.GT.U32.AND P0, PT, R4, R27, PT ;  /* 0x0000001b0400720c */ /* 0x000fc40003f04070 */
[C---:B------:R-:W-:Y:S01]  /*3110*/  ISETP.GT.U32.AND P3, PT, R4.reuse, R25, PT ;  /* 0x000000190400720c */ /* 0x040fe20003f64070 */
[--C-:B------:R-:W-:Y:S02]  /*3120*/  @!P6 IMAD.IADD R121, R121, 0x1, -R4.reuse ;  /* 0x000000017979e824 */ /* 0x100fe400078e0a04 */
[--C-:B------:R-:W-:Y:S01]  /*3130*/  @!P1 IMAD.IADD R19, R19, 0x1, -R4.reuse ;  /* 0x0000000113139824 */ /* 0x100fe200078e0a04 */
[C---:B------:R-:W-:Y:S01]  /*3140*/  ISETP.GT.U32.AND P1, PT, R4.reuse, R22, PT ;  /* 0x000000160400720c */ /* 0x040fe20003f24070 */
[--C-:B------:R-:W-:Y:S01]  /*3150*/  @!P4 IMAD.IADD R23, R23, 0x1, -R4.reuse ;  /* 0x000000011717c824 */ /* 0x100fe200078e0a04 */
[----:B------:R-:W-:Y:S01]  /*3160*/  ISETP.GT.U32.AND P4, PT, R4, R24, PT ;  /* 0x000000180400720c */ /* 0x000fe20003f84070 */
[----:B------:R-:W-:Y:S01]  /*3170*/  @!P2 IMAD.IADD R122, R122, 0x1, -R4 ;  /* 0x000000017a7aa824 */ /* 0x000fe200078e0a04 */
[C---:B------:R-:W-:Y:S01]  /*3180*/  ISETP.GT.U32.AND P2, PT, R4.reuse, R120, PT ;  /* 0x000000780400720c */ /* 0x040fe20003f44070 */
[----:B------:R-:W-:Y:S01]  /*3190*/  @!P5 IMAD.IADD R9, R9, 0x1, -R6 ;  /* 0x000000010909d824 */ /* 0x000fe200078e0a06 */
[C---:B------:R-:W-:Y:S01]  /*31a0*/  ISETP.GT.U32.AND P5, PT, R4.reuse, R18, PT ;  /* 0x000000120400720c */ /* 0x040fe20003fa4070 */
[--C-:B------:R-:W-:Y:S01]  /*31b0*/  @!P0 IMAD.IADD R27, R27, 0x1, -R4.reuse ;  /* 0x000000011b1b8824 */ /* 0x100fe200078e0a04 */
[C---:B------:R-:W-:Y:S01]  /*31c0*/  ISETP.GT.U32.AND P0, PT, R4.reuse, R121, PT ;  /* 0x000000790400720c */ /* 0x040fe20003f04070 */
[--C-:B------:R-:W-:Y:S01]  /*31d0*/  @!P3 IMAD.IADD R25, R25, 0x1, -R4.reuse ;  /* 0x000000011919b824 */ /* 0x100fe200078e0a04 */
[----:B------:R-:W-:Y:S01]  /*31e0*/  ISETP.GT.U32.AND P3, PT, R4, R16, PT ;  /* 0x000000100400720c */ /* 0x000fe20003f64070 */
[----:B------:R-:W0:Y:S02]  /*31f0*/  S2R R108, SR_TID.X ;  /* 0x00000000006c7919 */ /* 0x000e240000002100 */
[--C-:B------:R-:W-:Y:S01]  /*3200*/  @!P1 IMAD.IADD R22, R22, 0x1, -R4.reuse ;  /* 0x0000000116169824 */ /* 0x100fe200078e0a04 */
[----:B------:R-:W-:Y:S01]  /*3210*/  ISETP.GT.U32.AND P1, PT, R6, R9, PT ;  /* 0x000000090600720c */ /* 0x000fe20003f24070 */
[--C-:B------:R-:W-:Y:S01]  /*3220*/  @!P4 IMAD.IADD R24, R24, 0x1, -R4.reuse ;  /* 0x000000011818c824 */ /* 0x100fe200078e0a04 */
[----:B------:R-:W-:Y:S01]  /*3230*/  ISETP.GT.U32.AND P6, PT, R4, R119, PT ;  /* 0x000000770400720c */ /* 0x000fe20003fc4070 */
        /* <DEDUP_REMOVED lines=9> */
[----:B------:R-:W-:Y:S01]  /*32d0*/  @!P1 IMAD.IADD R9, R9, 0x1, -R6 ;  /* 0x0000000109099824 */ /* 0x000fe200078e0a06 */
[----:B------:R-:W-:Y:S01]  /*32e0*/  SHF.R.S32.HI R5, RZ, 0x1f, R70 ;  /* 0x0000001fff057819 */ /* 0x000fe20000011446 */
[----:B------:R1:W-:Y:S01]  /*32f0*/  STL [R1+0x290], R105 ;  /* 0x0002906901007387 */ /* 0x0003e20000100800 */
[--C-:B------:R-:W-:Y:S01]  /*3300*/  @!P6 IMAD.IADD R119, R119, 0x1, -R4.reuse ;  /* 0x000000017777e824 */ /* 0x100fe200078e0a04 */
[----:B------:R-:W-:Y:S01]  /*3310*/  ISETP.GE.AND P1, PT, R95, RZ, PT ;  /* 0x000000ff5f00720c */ /* 0x000fe20003f26270 */
[--C-:B------:R-:W-:Y:S01]  /*3320*/  @!P2 IMAD.IADD R17, R17, 0x1, -R4.reuse ;  /* 0x000000011111a824 */ /* 0x100fe200078e0a04 */
[----:B------:R-:W-:Y:S01]  /*3330*/  LEA.HI R70, R5, R70, RZ, 0x6 ;  /* 0x0000004605467211 */ /* 0x000fe200078f30ff */
[--C-:B------:R-:W-:Y:S01]  /*3340*/  @!P4 IMAD.IADD R122, R122, 0x1, -R4.reuse ;  /* 0x000000017a7ac824 */ /* 0x100fe200078e0a04 */
[----:B------:R-:W2:Y:S01]  /*3350*/  LDL R5, [R1+0x1ac] ;  /* 0x0001ac0001057983 */ /* 0x000ea20000100800 */
[----:B------:R-:W-:-:S02]  /*3360*/  @!P0 IMAD.IADD R19, R19, 0x1, -R4 ;  /* 0x0000000113138824 */ /* 0x000fc400078e0a04 */
[--C-:B------:R-:W-:Y:S01]  /*3370*/  @!P5 IMAD.IADD R23, R23, 0x1, -R4.reuse ;  /* 0x000000011717d824 */ /* 0x100fe200078e0a04 */
[----:B------:R-:W3:Y:S01]  /*3380*/  LDL R6, [R1+0x1b4] ;  /* 0x0001b40001067983 */ /* 0x000ee20000100800 */
[----:B------:R-:W-:Y:S02]  /*3390*/  @!P3 IMAD.IADD R24, R24, 0x1, -R4 ;  /* 0x000000011818b824 */ /* 0x000fe400078e0a04 */
[----:B------:R-:W-:Y:S01]  /*33a0*/  IMAD.MOV.U32 R95, RZ, RZ, R9 ;  /* 0x000000ffff5f7224 */ /* 0x000fe200078e0009 */
[----:B------:R-:W4:Y:S04]  /*33b0*/  LDL R4, [R1+0x1a8] ;  /* 0x0001a80001047983 */ /* 0x000f280000100800 */
[----:B------:R-:W4:Y:S01]  /*33c0*/  LDL R9, [R1+0x1b0] ;  /* 0x0001b00001097983 */ /* 0x000f220000100800 */
[----:B------:R-:W-:-:S03]  /*33d0*/  ISETP.GE.AND P6, PT, R106, RZ, PT ;  /* 0x000000ff6a00720c */ /* 0x000fc60003fc6270 */
[----:B------:R-:W4:Y:S01]  /*33e0*/  LDL R21, [R1+0x1b8] ;  /* 0x0001b80001157983 */ /* 0x000f220000100800 */
[----:B0-----:R-:W-:-:S03]  /*33f0*/  SHF.R.U32.HI R20, RZ, 0x5, R108 ;  /* 0x00000005ff147819 */ /* 0x001fc6000001166c */
[----:B-1----:R-:W4:Y:S01]  /*3400*/  LDL R105, [R1+0x1bc] ;  /* 0x0001bc0001697983 */ /* 0x002f220000100800 */
[----:B------:R-:W-:-:S03]  /*3410*/  ISETP.GE.AND P4, PT, R3, RZ, PT ;  /* 0x000000ff0300720c */ /* 0x000fc60003f86270 */
[----:B------:R-:W4:Y:S04]  /*3420*/  LDL R106, [R1+0x1c0] ;  /* 0x0001c000016a7983 */ /* 0x000f280000100800 */
[----:B------:R-:W4:Y:S04]  /*3430*/  LDL R108, [R1+0x1c8] ;  /* 0x0001c800016c7983 */ /* 0x000f280000100800 */
[----:B------:R-:W4:Y:S01]  /*3440*/  LDL R3, [R1+0x1cc] ;  /* 0x0001cc0001037983 */ /* 0x000f220000100800 */
[----:B------:R-:W-:Y:S01]  /*3450*/  ISETP.NE.AND P2, PT, R2, RZ, PT ;  /* 0x000000ff0200720c */ /* 0x000fe20003f45270 */
[----:B------:R-:W-:Y:S01]  /*3460*/  @!P6 IMAD.MOV R95, RZ, RZ, -R95 ;  /* 0x000000ffff5fe224 */ /* 0x000fe200078e0a5f */
[----:B------:R-:W-:-:S02]  /*3470*/  R2UR UR25, R20 ;  /* 0x00000000141972ca */ /* 0x000fc400000e0000 */
[----:B------:R-:W4:Y:S09]  /*3480*/  LDL R20, [R1+0x1c4] ;  /* 0x0001c40001147983 */ /* 0x000f320000100800 */
[----:B------:R-:W-:Y:S01]  /*3490*/  @!P2 LOP3.LUT R95, RZ, R2, RZ, 0x33, !PT ;  /* 0x00000002ff5fa212 */ /* 0x000fe200078e33ff */
[----:B------:R-:W-:Y:S01]  /*34a0*/  @!P1 IMAD.MOV R123, RZ, RZ, -R123 ;  /* 0x000000ffff7b9224 */ /* 0x000fe200078e0a7b */
[----:B------:R-:W4:Y:S01]  /*34b0*/  LDL R2, [R1+0x268] ;  /* 0x0002680001027983 */ /* 0x000f220000100800 */
[----:B------:R-:W-:Y:S01]  /*34c0*/  @!P4 IMAD.MOV R8, RZ, RZ, -R8 ;  /* 0x000000ffff08c224 */ /* 0x000fe200078e0a08 */
[----:B--2---:R-:W-:-:S02]  /*34d0*/  ISETP.GE.AND P3, PT, R5, RZ, PT ;  /* 0x000000ff0500720c */ /* 0x004fc40003f66270 */
[----:B------:R-:W2:Y:S01]  /*34e0*/  LDL R5, [R1+0x1d0] ;  /* 0x0001d00001057983 */ /* 0x000ea20000100800 */
[----:B---3--:R-:W-:-:S03]  /*34f0*/  ISETP.GE.AND P5, PT, R6, RZ, PT ;  /* 0x000000ff0600720c */ /* 0x008fc60003fa6270 */
[----:B------:R-:W3:Y:S01]  /*3500*/  LDL R6, [R1+0x1d4] ;  /* 0x0001d40001067983 */ /* 0x000ee20000100800 */
[----:B----4-:R-:W-:-:S03]  /*3510*/  ISETP.GE.AND P0, PT, R4, RZ, PT ;  /* 0x000000ff0400720c */ /* 0x010fc60003f06270 */
[----:B------:R-:W4:Y:S01]  /*3520*/  LDL R4, [R1+0x26c] ;  /* 0x00026c0001047983 */ /* 0x000f220000100800 */
[----:B------:R-:W-:Y:S02]  /*3530*/  ISETP.GE.AND P2, PT, R9, RZ, PT ;  /* 0x000000ff0900720c */ /* 0x000fe40003f46270 */
[----:B------:R-:W-:-:S03]  /*3540*/  ISETP.GE.AND P1, PT, R21, RZ, PT ;  /* 0x000000ff1500720c */ /* 0x000fc60003f26270 */
[----:B------:R-:W-:Y:S01]  /*3550*/  @!P5 IMAD.MOV R116, RZ, RZ, -R116 ;  /* 0x000000ffff74d224 */ /* 0x000fe200078e0a74 */
[----:B------:R-:W4:Y:S01]  /*3560*/  LDL R21, [R1+0x1d8] ;  /* 0x0001d80001157983 */ /* 0x000f220000100800 */
[----:B------:R-:W-:Y:S02]  /*3570*/  ISETP.GE.AND P4, PT, R105, RZ, PT ;  /* 0x000000ff6900720c */ /* 0x000fe40003f86270 */
[----:B------:R-:W-:Y:S01]  /*3580*/  @!P0 IMAD.MOV R115, RZ, RZ, -R115 ;  /* 0x000000ffff738224 */ /* 0x000fe200078e0a73 */
[----:B------:R-:W4:Y:S01]  /*3590*/  LDL R105, [R1+0x1e4] ;  /* 0x0001e40001697983 */ /* 0x000f220000100800 */
[----:B------:R-:W-:Y:S02]  /*35a0*/  ISETP.GE.AND P0, PT, R106, RZ, PT ;  /* 0x000000ff6a00720c */ /* 0x000fe40003f06270 */
[----:B------:R-:W-:Y:S01]  /*35b0*/  @!P2 IMAD.MOV R55, RZ, RZ, -R55 ;  /* 0x000000ffff37a224 */ /* 0x000fe200078e0a37 */
[----:B------:R-:W4:Y:S01]  /*35c0*/  LDL R106, [R1+0x1e8] ;  /* 0x0001e800016a7983 */ /* 0x000f220000100800 */
[----:B------:R-:W-:-:S03]  /*35d0*/  ISETP.GE.AND P2, PT, R108, RZ, PT ;  /* 0x000000ff6c00720c */ /* 0x000fc60003f46270 */
[----:B------:R-:W4:Y:S01]  /*35e0*/  LDL R108, [R1+0x1f0] ;  /* 0x0001f000016c7983 */ /* 0x000f220000100800 */
[----:B------:R-:W-:-:S03]  /*35f0*/  ISETP.GE.AND P5, PT, R3, RZ, PT ;  /* 0x000000ff0300720c */ /* 0x000fc60003fa6270 */
[----:B------:R-:W4:Y:S01]  /*3600*/  LDL R3, [R1+0x1f4] ;  /* 0x0001f40001037983 */ /* 0x000f220000100800 */
[----:B------:R-:W-:Y:S01]  /*3610*/  @!P3 IMAD.MOV R124, RZ, RZ, -R124 ;  /* 0x000000ffff7cb224 */ /* 0x000fe200078e0a7c */
[----:B------:R-:W-:Y:S02]  /*3620*/  ISETP.GE.AND P3, PT, R20, RZ, PT ;  /* 0x000000ff1400720c */ /* 0x000fe40003f66270 */
[----:B------:R-:W4:Y:S01]  /*3630*/  LDL R9, [R1+0x1ec] ;  /* 0x0001ec0001097983 */ /* 0x000f220000100800 */
[----:B------:R-:W-:Y:S02]  /*3640*/  @!P1 IMAD.MOV R125, RZ, RZ, -R125 ;  /* 0x000000ffff7d9224 */ /* 0x000fe400078e0a7d */
[----:B------:R-:W-:Y:S01]  /*3650*/  @!P4 IMAD.MOV R54, RZ, RZ, -R54 ;  /* 0x000000ffff36c224 */ /* 0x000fe200078e0a36 */
[----:B------:R-:W4:Y:S01]  /*3660*/  LDL R20, [R1+0x1f8] ;  /* 0x0001f80001147983 */ /* 0x000f220000100800 */
[----:B------:R-:W-:Y:S02]  /*3670*/  @!P0 IMAD.MOV R10, RZ, RZ, -R10 ;  /* 0x000000ffff0a8224 */ /* 0x000fe400078e0a0a */
[----:B------:R-:W-:-:S04]  /*3680*/  @!P2 IMAD.MOV R52, RZ, RZ, -R52 ;  /* 0x000000ffff34a224 */ /* 0x000fc800078e0a34 */
[----:B------:R-:W-:Y:S01]  /*3690*/  @!P3 IMAD.MOV R53, RZ, RZ, -R53 ;  /* 0x000000ffff35b224 */ /* 0x000fe200078e0a35 */
[----:B--2---:R-:W-:Y:S02]  /*36a0*/  ISETP.GE.AND P1, PT, R5, RZ, PT ;  /* 0x000000ff0500720c */ /* 0x004fe40003f26270 */
[----:B------:R-:W2:Y:S01]  /*36b0*/  LDL R5, [R1+0x1fc] ;  /* 0x0001fc0001057983 */ /* 0x000ea20000100800 */
[----:B---3--:R-:W-:-:S03]  /*36c0*/  ISETP.GE.AND P4, PT, R6, RZ, PT ;  /* 0x000000ff0600720c */ /* 0x008fc60003f86270 */
[----:B------:R-:W3:Y:S07]  /*36d0*/  LDL R6, [R1+0x200] ;  /* 0x0002000001067983 */ /* 0x000eee0000100800 */
[----:B------:R-:W-:Y:S01]  /*36e0*/  @!P1 IMAD.MOV R7, RZ, RZ, -R7 ;  /* 0x000000ffff079224 */ /* 0x000fe200078e0a07 */
[----:B----4-:R-:W-:Y:S02]  /*36f0*/  ISETP.GE.AND P0, PT, R21, RZ, PT ;  /* 0x000000ff1500720c */ /* 0x010fe40003f06270 */
[----:B------:R-:W4:Y:S01]  /*3700*/  LDL R21, [R1+0x204] ;  /* 0x0002040001157983 */ /* 0x000f220000100800 */
[----:B------:R-:W-:Y:S01]  /*3710*/  ISETP.GE.AND P3, PT, R105, RZ, PT ;  /* 0x000000ff6900720c */ /* 0x000fe20003f66270 */
[----:B------:R-:W-:-:S02]  /*3720*/  @!P4 IMAD.MOV R51, RZ, RZ, -R51 ;  /* 0x000000ffff33c224 */ /* 0x000fc400078e0a33 */
[----:B------:R-:W4:Y:S01]  /*3730*/  LDL R105, [R1+0x27c] ;  /* 0x00027c0001697983 */ /* 0x000f220000100800 */
[----:B------:R-:W-:-:S03]  /*3740*/  ISETP.GE.AND P2, PT, R106, RZ, PT ;  /* 0x000000ff6a00720c */ /* 0x000fc60003f46270 */
[----:B------:R-:W4:Y:S01]  /*3750*/  LDL R106, [R1+0x208] ;  /* 0x00020800016a7983 */ /* 0x000f220000100800 */
[----:B------:R-:W-:-:S03]  /*3760*/  ISETP.GE.AND P1, PT, R108, RZ, PT ;  /* 0x000000ff6c00720c */ /* 0x000fc60003f26270 */
[----:B------:R-:W4:Y:S01]  /*3770*/  LDL R108, [R1+0x20c] ;  /* 0x00020c00016c7983 */ /* 0x000f220000100800 */
[----:B------:R-:W-:-:S03]  /*3780*/  ISETP.GE.AND P4, PT, R3, RZ, PT ;  /* 0x000000ff0300720c */ /* 0x000fc60003f86270 */
[----:B------:R-:W4:Y:S01]  /*3790*/  LDL R3, [R1+0x244] ;  /* 0x0002440001037983 */ /* 0x000f220000100800 */
[----:B------:R-:W-:Y:S01]  /*37a0*/  @!P5 IMAD.MOV R11, RZ, RZ, -R11 ;  /* 0x000000ffff0bd224 */ /* 0x000fe200078e0a0b */
[----:B------:R-:W-:Y:S01]  /*37b0*/  ISETP.GE.AND P5, PT, R9, RZ, PT ;  /* 0x000000ff0900720c */ /* 0x000fe20003fa6270 */
[----:B------:R-:W-:Y:S01]  /*37c0*/  @!P0 IMAD.MOV R12, RZ, RZ, -R12 ;  /* 0x000000ffff0c8224 */ /* 0x000fe200078e0a0c */
[----:B------:R-:W4:Y:S01]  /*37d0*/  LDL R9, [R1+0x270] ;  /* 0x0002700001097983 */ /* 0x000f220000100800 */
[----:B------:R-:W-:Y:S01]  /*37e0*/  @!P3 IMAD.MOV R50, RZ, RZ, -R50 ;  /* 0x000000ffff32b224 */ /* 0x000fe200078e0a32 */
[----:B------:R-:W-:Y:S02]  /*37f0*/  ISETP.GE.AND P0, PT, R20, RZ, PT ;  /* 0x000000ff1400720c */ /* 0x000fe40003f06270 */
[----:B------:R-:W4:Y:S01]  /*3800*/  LDL R20, [R1+0x248] ;  /* 0x0002480001147983 */ /* 0x000f220000100800 */
[----:B------:R-:W-:Y:S02]  /*3810*/  @!P2 IMAD.MOV R49, RZ, RZ, -R49 ;  /* 0x000000ffff31a224 */ /* 0x000fe400078e0a31 */
[----:B------:R-:W-:-:S02]  /*3820*/  @!P1 IMAD.MOV R48, RZ, RZ, -R48 ;  /* 0x000000ffff309224 */ /* 0x000fc400078e0a30 */
        /* <DEDUP_REMOVED lines=10> */
[----:B------:R-:W-:-:S03]  /*38d0*/  ISETP.GE.AND P1, PT, R105, RZ, PT ;  /* 0x000000ff6900720c */ /* 0x000fc60003f26270 */
[----:B------:R-:W4:Y:S01]  /*38e0*/  LDL R105, [R1+0x258] ;  /* 0x0002580001697983 */ /* 0x000f220000100800 */
[----:B------:R-:W-:-:S03]  /*38f0*/  ISETP.GE.AND P4, PT, R106, RZ, PT ;  /* 0x000000ff6a00720c */ /* 0x000fc60003f86270 */
[----:B------:R-:W4:Y:S01]  /*3900*/  LDL R106, [R1+0x25c] ;  /* 0x00025c00016a7983 */ /* 0x000f220000100800 */
[----:B------:R-:W-:-:S03]  /*3910*/  ISETP.GE.AND P0, PT, R108, RZ, PT ;  /* 0x000000ff6c00720c */ /* 0x000fc60003f06270 */
[----:B------:R-:W4:Y:S01]  /*3920*/  LDL R108, [R1+0x260] ;  /* 0x00026000016c7983 */ /* 0x000f220000100800 */
[----:B------:R-:W-:-:S03]  /*3930*/  ISETP.GE.AND P3, PT, R3, RZ, PT ;  /* 0x000000ff0300720c */ /* 0x000fc60003f66270 */
[----:B------:R-:W4:Y:S01]  /*3940*/  LDL R3, [R1+0x264] ;  /* 0x0002640001037983 */ /* 0x000f220000100800 */
[----:B------:R-:W-:Y:S02]  /*3950*/  @!P2 IMAD.MOV R45, RZ, RZ, -R45 ;  /* 0x000000ffff2da224 */ /* 0x000fe400078e0a2d */
[----:B------:R-:W-:Y:S01]  /*3960*/  @!P5 IMAD.MOV R15, RZ, RZ, -R15 ;  /* 0x000000ffff0fd224 */ /* 0x000fe200078e0a0f */
[----:B------:R-:W-:Y:S01]  /*3970*/  ISETP.GE.AND P2, PT, R20, RZ, PT ;  /* 0x000000ff1400720c */ /* 0x000fe20003f46270 */
[----:B------:R-:W-:Y:S01]  /*3980*/  @!P1 IMAD.MOV R44, RZ, RZ, -R44 ;  /* 0x000000ffff2c9224 */ /* 0x000fe200078e0a2c */
[----:B------:R-:W4:Y:S01]  /*3990*/  LDL R20, [R1+0x274] ;  /* 0x0002740001147983 */ /* 0x000f220000100800 */
[----:B------:R-:W-:Y:S02]  /*39a0*/  @!P4 IMAD.MOV R43, RZ, RZ, -R43 ;  /* 0x000000ffff2bc224 */ /* 0x000fe400078e0a2b */
[----:B------:R-:W-:Y:S02]  /*39b0*/  @!P0 IMAD.MOV R107, RZ, RZ, -R107 ;  /* 0x000000ffff6b8224 */ /* 0x000fe400078e0a6b */
[----:B------:R-:W-:-:S06]  /*39c0*/  @!P3 IMAD.MOV R42, RZ, RZ, -R42 ;  /* 0x000000ffff2ab224 */ /* 0x000fcc00078e0a2a */
        /* <DEDUP_REMOVED lines=9> */
[----:B------:R-:W4:Y:S01]  /*3a60*/  LDL.LU R105, [R1+0x290] ;  /* 0x0002900001697983 */ /* 0x000f220000300800 */
[----:B------:R-:W-:-:S03]  /*3a70*/  ISETP.GE.AND P3, PT, R106, RZ, PT ;  /* 0x000000ff6a00720c */ /* 0x000fc60003f66270 */
[----:B------:R-:W4:Y:S01]  /*3a80*/  LDL.LU R106, [R1+0x28c] ;  /* 0x00028c00016a7983 */ /* 0x000f220000300800 */
[----:B------:R-:W-:-:S03]  /*3a90*/  ISETP.GE.AND P2, PT, R108, RZ, PT ;  /* 0x000000ff6c00720c */ /* 0x000fc60003f46270 */
[----:B------:R-:W3:Y:S01]  /*3aa0*/  LDL.LU R108, [R1+0x288] ;  /* 0x00028800016c7983 */ /* 0x000ee20000300800 */
[----:B------:R-:W-:-:S03]  /*3ab0*/  ISETP.GE.AND P5, PT, R3, RZ, PT ;  /* 0x000000ff0300720c */ /* 0x000fc60003fa6270 */
[----:B------:R-:W2:Y:S01]  /*3ac0*/  LDL.LU R3, [R1+0x284] ;  /* 0x0002840001037983 */ /* 0x000ea20000300800 */
[----:B------:R-:W-:Y:S01]  /*3ad0*/  @!P4 IMAD.MOV R39, RZ, RZ, -R39 ;  /* 0x000000ffff27c224 */ /* 0x000fe200078e0a27 */
[----:B------:R-:W-:-:S13]  /*3ae0*/  ISETP.GE.AND P4, PT, R4, RZ, PT ;  /* 0x000000ff0400720c */ /* 0x000fda0003f86270 */
[----:B------:R-:W-:Y:S02]  /*3af0*/  @!P4 IMAD.MOV R35, RZ, RZ, -R35 ;  /* 0x000000ffff23c224 */ /* 0x000fe400078e0a23 */
[----:B------:R-:W-:Y:S01]  /*3b00*/  @!P0 IMAD.MOV R110, RZ, RZ, -R110 ;  /* 0x000000ffff6e8224 */ /* 0x000fe200078e0a6e */
[----:B------:R-:W-:Y:S01]  /*3b10*/  ISETP.GE.AND P0, PT, R9, RZ, PT ;  /* 0x000000ff0900720c */ /* 0x000fe20003f06270 */
[----:B------:R-:W-:Y:S02]  /*3b20*/  @!P2 IMAD.MOV R37, RZ, RZ, -R37 ;  /* 0x000000ffff25a224 */ /* 0x000fe400078e0a25 */
[----:B------:R-:W-:Y:S01]  /*3b30*/  @!P1 IMAD.MOV R40, RZ, RZ, -R40 ;  /* 0x000000ffff289224 */ /* 0x000fe200078e0a28 */
[----:B------:R-:W-:Y:S01]  /*3b40*/  ISETP.GE.AND P1, PT, R2, RZ, PT ;  /* 0x000000ff0200720c */ /* 0x000fe20003f26270 */
[----:B------:R-:W-:Y:S01]  /*3b50*/  @!P3 IMAD.MOV R38, RZ, RZ, -R38 ;  /* 0x000000ffff26b224 */ /* 0x000fe200078e0a26 */
[----:B------:R-:W-:-:S07]  /*3b60*/  ISETP.GE.AND P3, PT, R20, RZ, PT ;  /* 0x000000ff1400720c */ /* 0x000fce0003f66270 */
[----:B------:R-:W-:Y:S02]  /*3b70*/  @!P0 IMAD.MOV R112, RZ, RZ, -R112 ;  /* 0x000000ffff708224 */ /* 0x000fe400078e0a70 */
[----:B------:R-:W-:Y:S02]  /*3b80*/  @!P5 IMAD.MOV R111, RZ, RZ, -R111 ;  /* 0x000000ffff6fd224 */ /* 0x000fe400078e0a6f */
[----:B------:R-:W-:Y:S01]  /*3b90*/  @!P1 IMAD.MOV R36, RZ, RZ, -R36 ;  /* 0x000000ffff249224 */ /* 0x000fe200078e0a24 */
[----:B--2---:R-:W-:Y:S02]  /*3ba0*/  ISETP.GE.AND P4, PT, R3, RZ, PT ;  /* 0x000000ff0300720c */ /* 0x004fe40003f86270 */
[----:B------:R-:W2:Y:S01]  /*3bb0*/  LDL.LU R3, [R1+0x280] ;  /* 0x0002800001037983 */ /* 0x000ea20000300800 */
[----:B------:R-:W-:Y:S02]  /*3bc0*/  ISETP.GE.AND P2, PT, R5, RZ, PT ;  /* 0x000000ff0500720c */ /* 0x000fe40003f46270 */
[----:B---3--:R-:W-:-:S02]  /*3bd0*/  ISETP.GE.AND P0, PT, R108, RZ, PT ;  /* 0x000000ff6c00720c */ /* 0x008fc40003f06270 */
[----:B------:R-:W-:Y:S01]  /*3be0*/  ISETP.GE.AND P5, PT, R6, RZ, PT ;  /* 0x000000ff0600720c */ /* 0x000fe20003fa6270 */
[----:B------:R-:W-:Y:S01]  /*3bf0*/  @!P3 IMAD.MOV R114, RZ, RZ, -R114 ;  /* 0x000000ffff72b224 */ /* 0x000fe200078e0a72 */
[----:B----4-:R-:W-:-:S07]  /*3c00*/  ISETP.GE.AND P1, PT, R21, RZ, PT ;  /* 0x000000ff1500720c */ /* 0x010fce0003f26270 */
[----:B------:R-:W-:Y:S01]  /*3c10*/  @!P2 IMAD.MOV R34, RZ, RZ, -R34 ;  /* 0x000000ffff22a224 */ /* 0x000fe200078e0a22 */
[----:B------:R-:W-:Y:S01]  /*3c20*/  ISETP.GE.AND P2, PT, R105, RZ, PT ;  /* 0x000000ff6900720c */ /* 0x000fe20003f46270 */
[----:B------:R-:W-:Y:S01]  /*3c30*/  @!P0 IMAD.MOV R117, RZ, RZ, -R117 ;  /* 0x000000ffff758224 */ /* 0x000fe200078e0a75 */
[----:B------:R-:W-:Y:S02]  /*3c40*/  ISETP.GE.AND P3, PT, R106, RZ, PT ;  /* 0x000000ff6a00720c */ /* 0x000fe40003f66270 */
[----:B------:R-:W-:Y:S01]  /*3c50*/  ISETP.GE.AND P0, PT, R101, RZ, PT ;  /* 0x000000ff6500720c */ /* 0x000fe20003f06270 */
[----:B------:R-:W-:Y:S01]  /*3c60*/  @!P5 IMAD.MOV R113, RZ, RZ, -R113 ;  /* 0x000000ffff71d224 */ /* 0x000fe200078e0a71 */
[----:B------:R-:W-:Y:S01]  /*3c70*/  ISETP.GE.AND P5, PT, R104, RZ, PT ;  /* 0x000000ff6800720c */ /* 0x000fe20003fa6270 */
[----:B------:R-:W-:-:S06]  /*3c80*/  @!P1 IMAD.MOV R33, RZ, RZ, -R33 ;  /* 0x000000ffff219224 */ /* 0x000fcc00078e0a21 */
[----:B------:R-:W-:Y:S01]  /*3c90*/  @!P2 IMAD.MOV R30, RZ, RZ, -R30 ;  /* 0x000000ffff1ea224 */ /* 0x000fe200078e0a1e */
[----:B------:R-:W-:Y:S01]  /*3ca0*/  ISETP.GE.AND P2, PT, R99, RZ, PT ;  /* 0x000000ff6300720c */ /* 0x000fe20003f46270 */
[----:B------:R-:W-:Y:S01]  /*3cb0*/  @!P4 IMAD.MOV R32, RZ, RZ, -R32 ;  /* 0x000000ffff20c224 */ /* 0x000fe200078e0a20 */
[----:B------:R-:W-:Y:S01]  /*3cc0*/  ISETP.GE.AND P1, PT, R103, RZ, PT ;  /* 0x000000ff6700720c */ /* 0x000fe20003f26270 */
[----:B------:R-:W-:Y:S01]  /*3cd0*/  @!P3 IMAD.MOV R31, RZ, RZ, -R31 ;  /* 0x000000ffff1fb224 */ /* 0x000fe200078e0a1f */
[----:B------:R-:W-:Y:S01]  /*3ce0*/  ISETP.GE.AND P4, PT, R102, RZ, PT ;  /* 0x000000ff6600720c */ /* 0x000fe20003f86270 */
[----:B------:R-:W-:Y:S01]  /*3cf0*/  @!P0 IMAD.MOV R119, RZ, RZ, -R119 ;  /* 0x000000ffff778224 */ /* 0x000fe200078e0a77 */
[----:B------:R-:W-:Y:S02]  /*3d00*/  ISETP.GE.AND P3, PT, R100, RZ, PT ;  /* 0x000000ff6400720c */ /* 0x000fe40003f66270 */
[----:B------:R-:W-:Y:S01]  /*3d10*/  ISETP.GE.AND P0, PT, R94, RZ, PT ;  /* 0x000000ff5e00720c */ /* 0x000fe20003f06270 */
[----:B------:R-:W-:Y:S01]  /*3d20*/  @!P5 IMAD.MOV R118, RZ, RZ, -R118 ;  /* 0x000000ffff76d224 */ /* 0x000fe200078e0a76 */
[----:B------:R-:W-:-:S03]  /*3d30*/  ISETP.GE.AND P5, PT, R98, RZ, PT ;  /* 0x000000ff6200720c */ /* 0x000fc60003fa6270 */
[----:B------:R-:W-:Y:S01]  /*3d40*/  @!P2 IMAD.MOV R25, RZ, RZ, -R25 ;  /* 0x000000ffff19a224 */ /* 0x000fe200078e0a19 */
[----:B------:R-:W-:Y:S01]  /*3d50*/  ISETP.GE.AND P2, PT, R92, RZ, PT ;  /* 0x000000ff5c00720c */ /* 0x000fe20003f46270 */
        /* <DEDUP_REMOVED lines=9> */
[----:B------:R-:W-:-:S03]  /*3df0*/  ISETP.GE.AND P5, PT, R91, RZ, PT ;  /* 0x000000ff5b00720c */ /* 0x000fc60003fa6270 */
[----:B------:R-:W-:Y:S02]  /*3e00*/  @!P2 IMAD.MOV R17, RZ, RZ, -R17 ;  /* 0x000000ffff11a224 */ /* 0x000fe400078e0a11 */
[----:B------:R-:W-:Y:S01]  /*3e10*/  IMAD R95, R95, UR4, RZ ;  /* 0x000000045f5f7c24 */ /* 0x000fe2000f8e02ff */
[----:B------:R-:W-:Y:S01]  /*3e20*/  ULDC UR4, c[0x0][0x240] ;  /* 0x0000900000047ab9 */ /* 0x000fe20000000800 */
[----:B------:R-:W-:Y:S01]  /*3e30*/  @!P1 IMAD.MOV R22, RZ, RZ, -R22 ;  /* 0x000000ffff169224 */ /* 0x000fe200078e0a16 */
[----:B------:R-:W-:Y:S01]  /*3e40*/  ISETP.GE.AND P1, PT, R90, RZ, PT ;  /* 0x000000ff5a00720c */ /* 0x000fe20003f26270 */
[----:B------:R-:W-:Y:S01]  /*3e50*/  @!P4 IMAD.MOV R18, RZ, RZ, -R18 ;  /* 0x000000ffff12c224 */ /* 0x000fe200078e0a12 */
[----:B------:R-:W-:Y:S01]  /*3e60*/  ISETP.GE.AND P4, PT, R89, RZ, PT ;  /* 0x000000ff5900720c */ /* 0x000fe20003f86270 */
[----:B------:R-:W-:Y:S01]  /*3e70*/  @!P3 IMAD.MOV R16, RZ, RZ, -R16 ;  /* 0x000000ffff10b224 */ /* 0x000fe200078e0a10 */
[----:B------:R-:W-:Y:S01]  /*3e80*/  ISETP.GE.AND P3, PT, R0, RZ, PT ;  /* 0x000000ff0000720c */ /* 0x000fe20003f66270 */
[----:B------:R-:W-:Y:S01]  /*3e90*/  @!P0 IMAD.MOV R24, RZ, RZ, -R24 ;  /* 0x000000ffff188224 */ /* 0x000fe200078e0a18 */
[----:B------:R-:W-:Y:S01]  /*3ea0*/  LEA R94, P0, R95, UR6, 0x1 ;  /* 0x000000065f5e7c11 */ /* 0x000fe2000f8008ff */
[----:B------:R-:W-:-:S03]  /*3eb0*/  @!P5 IMAD.MOV R122, RZ, RZ, -R122 ;  /* 0x000000ffff7ad224 */ /* 0x000fc600078e0a7a */
[----:B------:R-:W-:Y:S01]  /*3ec0*/  LEA.HI.X.SX32 R95, R95, UR7, 0x1, P0 ;  /* 0x000000075f5f7c11 */ /* 0x000fe200080f0eff */
[----:B------:R-:W-:Y:S02]  /*3ed0*/  ULDC.64 UR6, c[0x0][0x218] ;  /* 0x0000860000067ab9 */ /* 0x000fe40000000a00 */
[----:B------:R-:W-:Y:S02]  /*3ee0*/  @!P1 IMAD.MOV R19, RZ, RZ, -R19 ;  /* 0x000000ffff139224 */ /* 0x000fe400078e0a13 */
[----:B------:R-:W-:Y:S02]  /*3ef0*/  @!P4 IMAD.MOV R23, RZ, RZ, -R23 ;  /* 0x000000ffff17c224 */ /* 0x000fe400078e0a17 */
[----:B------:R-:W-:Y:S01]  /*3f00*/  @!P3 IMAD.MOV R26, RZ, RZ, -R26 ;  /* 0x000000ffff1ab224 */ /* 0x000fe200078e0a1a */
[----:B--2---:R-:W-:Y:S02]  /*3f10*/  ISETP.NE.AND P2, PT, R3, RZ, PT ;  /* 0x000000ff0300720c */ /* 0x004fe40003f45270 */
[----:B------:R-:W-:-:S04]  /*3f20*/  LOP3.LUT R3, RZ, R3, RZ, 0x33, !PT ;  /* 0x00000003ff037212 */ /* 0x000fc800078e33ff */
[C---:B------:R-:W-:Y:S02]  /*3f30*/  SEL R8, R3.reuse, R8, !P2 ;  /* 0x0000000803087207 */ /* 0x040fe40005000000 */
[----:B------:R-:W-:-:S03]  /*3f40*/  SEL R115, R3, R115, !P2 ;  /* 0x0000007303737207 */ /* 0x000fc60005000000 */
[----:B------:R-:W-:Y:S01]  /*3f50*/  IMAD R8, R8, UR4, RZ ;  /* 0x0000000408087c24 */ /* 0x000fe2000f8e02ff */
[----:B------:R-:W-:Y:S01]  /*3f60*/  SEL R124, R3, R124, !P2 ;  /* 0x0000007c037c7207 */ /* 0x000fe20005000000 */
[----:B------:R-:W-:Y:S01]  /*3f70*/  IMAD R115, R115, UR4, RZ ;  /* 0x0000000473737c24 */ /* 0x000fe2000f8e02ff */
[C---:B------:R-:W-:Y:S02]  /*3f80*/  SEL R53, R3.reuse, R53, !P2 ;  /* 0x0000003503357207 */ /* 0x040fe40005000000 */
[----:B------:R-:W-:Y:S02]  /*3f90*/  LEA R21, P5, R8, UR6, 0x1 ;  /* 0x0000000608157c11 */ /* 0x000fe4000f8a08ff */
[----:B------:R-:W-:Y:S01]  /*3fa0*/  SEL R55, R3, R55, !P2 ;  /* 0x0000003703377207 */ /* 0x000fe20005000000 */
[----:B------:R-:W-:Y:S01]  /*3fb0*/  IMAD R124, R124, UR4, RZ ;  /* 0x000000047c7c7c24 */ /* 0x000fe2000f8e02ff */
[----:B------:R-:W-:Y:S01]  /*3fc0*/  LEA.HI.X.SX32 R88, R8, UR7, 0x1, P5 ;  /* 0x0000000708587c11 */ /* 0x000fe2000a8f0eff */
[----:B------:R-:W-:Y:S01]  /*3fd0*/  IMAD R53, R53, UR4, RZ ;  /* 0x0000000435357c24 */ /* 0x000fe2000f8e02ff */
[----:B------:R-:W-:-:S02]  /*3fe0*/  SEL R52, R3, R52, !P2 ;  /* 0x0000003403347207 */ /* 0x000fc40005000000 */
[----:B------:R-:W-:Y:S01]  /*3ff0*/  LEA R4, P3, R115, UR6, 0x1 ;  /* 0x0000000673047c11 */ /* 0x000fe2000f8608ff */
[----:B------:R-:W-:Y:S01]  /*4000*/  IMAD R55, R55, UR4, RZ ;  /* 0x0000000437377c24 */ /* 0x000fe2000f8e02ff */
[C---:B------:R-:W-:Y:S01]  /*4010*/  SEL R116, R3.reuse, R116, !P2 ;  /* 0x0000007403747207 */ /* 0x040fe20005000000 */
[----:B------:R0:W-:Y:S01]  /*4020*/  STL [R1+0x98], R88 ;  /* 0x0000985801007387 */ /* 0x0001e20000100800 */
[C---:B------:R-:W-:Y:S01]  /*4030*/  SEL R123, R3.reuse, R123, !P2 ;  /* 0x0000007b037b7207 */ /* 0x040fe20005000000 */
[----:B------:R-:W-:Y:S01]  /*4040*/  IMAD R52, R52, UR4, RZ ;  /* 0x0000000434347c24 */ /* 0x000fe2000f8e02ff */
[C---:B------:R-:W-:Y:S02]  /*4050*/  SEL R125, R3.reuse, R125, !P2 ;  /* 0x0000007d037d7207 */ /* 0x040fe40005000000 */
[C---:B------:R-:W-:Y:S02]  /*4060*/  SEL R54, R3.reuse, R54, !P2 ;  /* 0x0000003603367207 */ /* 0x040fe40005000000 */
[----:B------:R-:W-:-:S02]  /*4070*/  SEL R10, R3, R10, !P2 ;  /* 0x0000000a030a7207 */ /* 0x000fc40005000000 */
[C---:B------:R-:W-:Y:S02]  /*4080*/  SEL R11, R3.reuse, R11, !P2 ;  /* 0x0000000b030b7207 */ /* 0x040fe40005000000 */
[C---:B------:R-:W-:Y:S02]  /*4090*/  SEL R7, R3.reuse, R7, !P2 ;  /* 0x0000000703077207 */ /* 0x040fe40005000000 */
[C---:B------:R-:W-:Y:S02]  /*40a0*/  SEL R51, R3.reuse, R51, !P2 ;  /* 0x0000003303337207 */ /* 0x040fe40005000000 */
        /* <DEDUP_REMOVED lines=49> */
[----:B------:R-:W-:Y:S02]  /*43c0*/  SEL R26, R3, R26, !P2 ;  /* 0x0000001a031a7207 */ /* 0x000fe40005000000 */
[----:B------:R-:W-:-:S02]  /*43d0*/  LEA.HI.X.SX32 R115, R115, UR7, 0x1, P3 ;  /* 0x0000000773737c11 */ /* 0x000fc400098f0eff */
[----:B------:R-:W-:Y:S02]  /*43e0*/  LEA R2, P2, R124, UR6, 0x1 ;  /* 0x000000067c027c11 */ /* 0x000fe4000f8408ff */
[----:B0-----:R-:W-:Y:S01]  /*43f0*/  LEA R88, P3, R53, UR6, 0x1 ;  /* 0x0000000635587c11 */ /* 0x001fe2000f8608ff */
[----:B------:R-:W-:Y:S01]  /*4400*/  IMAD R116, R116, UR4, RZ ;  /* 0x0000000474747c24 */ /* 0x000fe2000f8e02ff */
[----:B------:R-:W-:Y:S01]  /*4410*/  LEA R9, P1, R55, UR6, 0x1 ;  /* 0x0000000637097c11 */ /* 0x000fe2000f8208ff */
[----:B------:R-:W-:Y:S01]  /*4420*/  IMAD R123, R123, UR4, RZ ;  /* 0x000000047b7b7c24 */ /* 0x000fe2000f8e02ff */
[----:B------:R-:W-:Y:S01]  /*4430*/  LEA.HI.X.SX32 R124, R124, UR7, 0x1, P2 ;  /* 0x000000077c7c7c11 */ /* 0x000fe200090f0eff */
[----:B------:R0:W-:Y:S01]  /*4440*/  STL [R1+0xa4], R88 ;  /* 0x0000a45801007387 */ /* 0x0001e20000100800 */
[----:B------:R-:W-:Y:S01]  /*4450*/  LEA R90, P2, R52, UR6, 0x1 ;  /* 0x00000006345a7c11 */ /* 0x000fe2000f8408ff */
[----:B------:R-:W-:Y:S01]  /*4460*/  IMAD R11, R11, UR4, RZ ;  /* 0x000000040b0b7c24 */ /* 0x000fe2000f8e02ff */
[----:B------:R-:W-:Y:S01]  /*4470*/  LEA R6, P0, R116, UR6, 0x1 ;  /* 0x0000000674067c11 */ /* 0x000fe2000f8008ff */
[----:B------:R-:W-:-:S02]  /*4480*/  IMAD R125, R125, UR4, RZ ;  /* 0x000000047d7d7c24 */ /* 0x000fc4000f8e02ff */
[----:B------:R-:W-:Y:S01]  /*4490*/  IMAD R7, R7, UR4, RZ ;  /* 0x0000000407077c24 */ /* 0x000fe2000f8e02ff */
[----:B------:R-:W-:Y:S02]  /*44a0*/  LEA R20, P6, R123, UR6, 0x1 ;  /* 0x000000067b147c11 */ /* 0x000fe4000f8c08ff */
[----:B0-----:R-:W-:Y:S01]  /*44b0*/  LEA.HI.X.SX32 R88, R55, UR7, 0x1, P1 ;  /* 0x0000000737587c11 */ /* 0x001fe200088f0eff */
[----:B------:R-:W-:Y:S01]  /*44c0*/  IMAD R54, R54, UR4, RZ ;  /* 0x0000000436367c24 */ /* 0x000fe2000f8e02ff */
[----:B------:R-:W-:Y:S01]  /*44d0*/  STL [R1+0x134], R90 ;  /* 0x0001345a01007387 */ /* 0x000fe20000100800 */
[----:B------:R-:W-:Y:S01]  /*44e0*/  LEA R89, P1, R11, UR6, 0x1 ;  /* 0x000000060b597c11 */ /* 0x000fe2000f8208ff */
[----:B------:R-:W-:Y:S01]  /*44f0*/  IMAD R51, R51, UR4, RZ ;  /* 0x0000000433337c24 */ /* 0x000fe2000f8e02ff */
[----:B------:R-:W-:Y:S01]  /*4500*/  LEA.HI.X.SX32 R116, R116, UR7, 0x1, P0 ;  /* 0x0000000774747c11 */ /* 0x000fe200080f0eff */
[----:B------:R0:W-:Y:S01]  /*4510*/  STL [R1+0x9c], R88 ;  /* 0x00009c5801007387 */ /* 0x0001e20000100800 */
[----:B------:R-:W-:Y:S01]  /*4520*/  LEA R5, P4, R125, UR6, 0x1 ;  /* 0x000000067d057c11 */ /* 0x000fe2000f8808ff */
[----:B------:R-:W-:Y:S01]  /*4530*/  IMAD R10, R10, UR4, RZ ;  /* 0x000000040a0a7c24 */ /* 0x000fe2000f8e02ff */
[----:B------:R-:W-:-:S02]  /*4540*/  LEA.HI.X.SX32 R123, R123, UR7, 0x1, P6 ;  /* 0x000000077b7b7c11 */ /* 0x000fc4000b0f0eff */
[----:B------:R-:W-:Y:S01]  /*4550*/  LEA R3, P6, R54, UR6, 0x1 ;  /* 0x0000000636037c11 */ /* 0x000fe2000f8c08ff */
[----:B------:R-:W-:Y:S01]  /*4560*/  STL [R1+0x4], R89 ;  /* 0x0000045901007387 */ /* 0x000fe20000100800 */
[----:B0-----:R-:W-:Y:S01]  /*4570*/  LEA R88, P0, R7, UR6, 0x1 ;  /* 0x0000000607587c11 */ /* 0x001fe2000f8008ff */
[----:B------:R-:W-:Y:S01]  /*4580*/  IMAD R12, R12, UR4, RZ ;  /* 0x000000040c0c7c24 */ /* 0x000fe2000f8e02ff */
[----:B------:R-:W-:Y:S02]  /*4590*/  LEA.HI.X.SX32 R125, R125, UR7, 0x1, P4 ;  /* 0x000000077d7d7c11 */ /* 0x000fe4000a0f0eff */
[----:B------:R-:W-:Y:S01]  /*45a0*/  LEA R90, P4, R51, UR6, 0x1 ;  /* 0x00000006335a7c11 */ /* 0x000fe2000f8808ff */
[----:B------:R0:W-:Y:S01]  /*45b0*/  STL [R1+0x8], R88 ;  /* 0x0000085801007387 */ /* 0x0001e20000100800 */
[----:B------:R-:W-:Y:S01]  /*45c0*/  IMAD R50, R50, UR4, RZ ;  /* 0x0000000432327c24 */ /* 0x000fe2000f8e02ff */
[----:B------:R-:W-:Y:S02]  /*45d0*/  LEA R8, P5, R10, UR6, 0x1 ;  /* 0x000000060a087c11 */ /* 0x000fe4000f8a08ff */
[----:B------:R-:W-:Y:S01]  /*45e0*/  STL [R1+0xac], R90 ;  /* 0x0000ac5a01007387 */ /* 0x000fe20000100800 */
[----:B0-----:R-:W-:-:S02]  /*45f0*/  LEA.HI.X.SX32 R88, R54, UR7, 0x1, P6 ;  /* 0x0000000736587c11 */ /* 0x001fc4000b0f0eff */
[----:B------:R-:W-:Y:S01]  /*4600*/  LEA R89, P6, R12, UR6, 0x1 ;  /* 0x000000060c597c11 */ /* 0x000fe2000f8c08ff */
[----:B------:R-:W-:Y:S01]  /*4610*/  IMAD R49, R49, UR4, RZ ;  /* 0x0000000431317c24 */ /* 0x000fe2000f8e02ff */
[----:B------:R-:W-:Y:S01]  /*4620*/  LEA.HI.X.SX32 R10, R10, UR7, 0x1, P5 ;  /* 0x000000070a0a7c11 */ /* 0x000fe2000a8f0eff */
[----:B------:R0:W-:Y:S01]  /*4630*/  STL [R1+0xa0], R88 ;  /* 0x0000a05801007387 */ /* 0x0001e20000100800 */
[----:B------:R-:W-:-:S03]  /*4640*/  IMAD R13, R13, UR4, RZ ;  /* 0x000000040d0d7c24 */ /* 0x000fc6000f8e02ff */
[----:B------:R1:W-:Y:S01]  /*4650*/  STL [R1+0x10], R89 ;  /* 0x0000105901007387 */ /* 0x0003e20000100800 */
[----:B0-----:R-:W-:Y:S01]  /*4660*/  LEA R88, P5, R50, UR6, 0x1 ;  /* 0x0000000632587c11 */ /* 0x001fe2000f8a08ff */
[----:B------:R-:W-:Y:S01]  /*4670*/  IMAD R48, R48, UR4, RZ ;  /* 0x0000000430307c24 */ /* 0x000fe2000f8e02ff */
[----:B-1----:R-:W-:-:S03]  /*4680*/  LEA.HI.X.SX32 R89, R53, UR7, 0x1, P3 ;  /* 0x0000000735597c11 */ /* 0x002fc600098f0eff */
[----:B------:R0:W-:Y:S01]  /*4690*/  STL [R1+0xb0], R88 ;  /* 0x0000b05801007387 */ /* 0x0001e20000100800 */
[----:B------:R-:W-:-:S03]  /*46a0*/  LEA R90, P3, R49, UR6, 0x1 ;  /* 0x00000006315a7c11 */ /* 0x000fc6000f8608ff */
[----:B------:R1:W-:Y:S01]  /*46b0*/  STL [R1], R89 ;  /* 0x0000005901007387 */ /* 0x0003e20000100800 */
[----:B------:R-:W-:Y:S02]  /*46c0*/  LEA.HI.X.SX32 R11, R11, UR7, 0x1, P1 ;  /* 0x000000070b0b7c11 */ /* 0x000fe400088f0eff */
[----:B0-----:R-:W-:Y:S01]  /*46d0*/  LEA.HI.X.SX32 R88, R52, UR7, 0x1, P2 ;  /* 0x0000000734587c11 */ /* 0x001fe200090f0eff */
[----:B------:R-:W-:Y:S01]  /*46e0*/  STL [R1+0x138], R90 ;  /* 0x0001385a01007387 */ /* 0x000fe20000100800 */
[----:B------:R-:W-:Y:S01]  /*46f0*/  IMAD R47, R47, UR4, RZ ;  /* 0x000000042f2f7c24 */ /* 0x000fe2000f8e02ff */
[----:B-1----:R-:W-:Y:S02]  /*4700*/  LEA R89, P2, R13, UR6, 0x1 ;  /* 0x000000060d597c11 */ /* 0x002fe4000f8408ff */
[----:B------:R0:W-:Y:S01]  /*4710*/  STL [R1+0xa8], R88 ;  /* 0x0000a85801007387 */ /* 0x0001e20000100800 */
[----:B------:R-:W-:Y:S01]  /*4720*/  LEA.HI.X.SX32 R7, R7, UR7, 0x1, P0 ;  /* 0x0000000707077c11 */ /* 0x000fe200080f0eff */
[----:B------:R-:W-:-:S02]  /*4730*/  IMAD R14, R14, UR4, RZ ;  /* 0x000000040e0e7c24 */ /* 0x000fc4000f8e02ff */
[----:B------:R-:W-:Y:S01]  /*4740*/  STL [R1+0x18], R89 ;  /* 0x0000185901007387 */ /* 0x000fe20000100800 */
[----:B0-----:R-:W-:Y:S02]  /*4750*/  LEA R88, P1, R48, UR6, 0x1 ;  /* 0x0000000630587c11 */ /* 0x001fe4000f8208ff */
[----:B------:R-:W-:Y:S01]  /*4760*/  LEA R90, P0, R47, UR6, 0x1 ;  /* 0x000000062f5a7c11 */ /* 0x000fe2000f8008ff */
[----:B------:R-:W-:Y:S02]  /*4770*/  IMAD R46, R46, UR4, RZ ;  /* 0x000000042e2e7c24 */ /* 0x000fe4000f8e02ff */
[----:B------:R0:W-:Y:S01]  /*4780*/  STL [R1+0xb8], R88 ;  /* 0x0000b85801007387 */ /* 0x0001e20000100800 */
[----:B------:R-:W-:Y:S01]  /*4790*/  LEA.HI.X.SX32 R12, R12, UR7, 0x1, P6 ;  /* 0x000000070c0c7c11 */ /* 0x000fe2000b0f0eff */
[----:B------:R-:W-:Y:S02]  /*47a0*/  IMAD R45, R45, UR4, RZ ;  /* 0x000000042d2d7c24 */ /* 0x000fe4000f8e02ff */
[----:B------:R-:W-:Y:S01]  /*47b0*/  STL [R1+0x13c], R90 ;  /* 0x00013c5a01007387 */ /* 0x000fe20000100800 */
[----:B0-----:R-:W-:-:S02]  /*47c0*/  LEA.HI.X.SX32 R88, R51, UR7, 0x1, P4 ;  /* 0x0000000733587c11 */ /* 0x001fc4000a0f0eff */
[----:B------:R-:W-:-:S03]  /*47d0*/  LEA R89, P4, R14, UR6, 0x1 ;  /* 0x000000060e597c11 */ /* 0x000fc6000f8808ff */
        /* <DEDUP_REMOVED lines=8> */
[----:B------:R1:W-:Y:S01]  /*4860*/  STL [R1+0x14], R89 ;  /* 0x0000145901007387 */ /* 0x0003e20000100800 */
[----:B------:R-:W-:Y:S02]  /*4870*/  LEA.HI.X.SX32 R13, R13, UR7, 0x1, P2 ;  /* 0x000000070d0d7c11 */ /* 0x000fe400090f0eff */
[----:B0-----:R-:W-:Y:S01]  /*4880*/  LEA.HI.X.SX32 R88, R49, UR7, 0x1, P3 ;  /* 0x0000000731587c11 */ /* 0x001fe200098f0eff */
[----:B------:R-:W-:Y:S01]  /*4890*/  STL [R1+0x140], R90 ;  /* 0x0001405a01007387 */ /* 0x000fe20000100800 */
[----:B------:R-:W-:Y:S01]  /*48a0*/  IMAD R43, R43, UR4, RZ ;  /* 0x000000042b2b7c24 */ /* 0x000fe2000f8e02ff */
[----:B-1----:R-:W-:Y:S02]  /*48b0*/  LEA R89, P3, R15, UR6, 0x1 ;  /* 0x000000060f597c11 */ /* 0x002fe4000f8608ff */
        /* <DEDUP_REMOVED lines=91> */
[----:B------:R-:W-:Y:S01]  /*4e70*/  LEA R90, P5, R32, UR6, 0x1 ;  /* 0x00000006205a7c11 */ /* 0x000fe2000f8a08ff */
[----:B------:R-:W-:Y:S02]  /*4e80*/  IMAD R30, R30, UR4, RZ ;  /* 0x000000041e1e7c24 */ /* 0x000fe4000f8e02ff */
[----:B------:R1:W-:Y:S01]  /*4e90*/  STL [R1+0x4c], R89 ;  /* 0x00004c5901007387 */ /* 0x0003e20000100800 */
[----:B------:R-:W-:Y:S02]  /*4ea0*/  LEA.HI.X.SX32 R112, R112, UR7, 0x1, P2 ;  /* 0x0000000770707c11 */ /* 0x000fe400090f0eff */
[----:B0-----:R-:W-:Y:S01]  /*4eb0*/  LEA.HI.X.SX32 R88, R35, UR7, 0x1, P3 ;  /* 0x0000000723587c11 */ /* 0x001fe200098f0eff */
[----:B------:R0:W-:Y:S01]  /*4ec0*/  STL [R1+0x158], R90 ;  /* 0x0001585a01007387 */ /* 0x0001e20000100800 */
[----:B-1----:R-:W-:-:S03]  /*4ed0*/  LEA R89, P3, R117, UR6, 0x1 ;  /* 0x0000000675597c11 */ /* 0x002fc6000f8608ff */
[----:B------:R1:W-:Y:S01]  /*4ee0*/  STL [R1+0x50], R88 ;  /* 0x0000505801007387 */ /* 0x0003e20000100800 */
[----:B------:R-:W-:Y:S01]  /*4ef0*/  IMAD R118, R118, UR4, RZ ;  /* 0x0000000476767c24 */ /* 0x000fe2000f8e02ff */
[----:B------:R-:W-:Y:S02]  /*4f00*/  LEA.HI.X.SX32 R114, R114, UR7, 0x1, P1 ;  /* 0x0000000772727c11 */ /* 0x000fe400088f0eff */
[----:B------:R2:W-:Y:S01]  /*4f10*/  STL [R1+0x64], R89 ;  /* 0x0000645901007387 */ /* 0x0005e20000100800 */
[----:B0-----:R-:W-:Y:S02]  /*4f20*/  LEA R90, P1, R30, UR6, 0x1 ;  /* 0x000000061e5a7c11 */ /* 0x001fe4000f8208ff */
[----:B-1----:R-:W-:Y:S01]  /*4f30*/  LEA R88, P2, R31, UR6, 0x1 ;  /* 0x000000061f587c11 */ /* 0x002fe2000f8408ff */
[----:B------:R-:W-:Y:S01]  /*4f40*/  IMAD R29, R29, UR4, RZ ;  /* 0x000000041d1d7c24 */ /* 0x000fe2000f8e02ff */
[----:B--2---:R-:W-:-:S03]  /*4f50*/  LEA.HI.X.SX32 R89, R34, UR7, 0x1, P0 ;  /* 0x0000000722597c11 */ /* 0x004fc600080f0eff */
[----:B------:R0:W-:Y:S01]  /*4f60*/  STL [R1+0xfc], R88 ;  /* 0x0000fc5801007387 */ /* 0x0001e20000100800 */
[----:B------:R-:W-:Y:S01]  /*4f70*/  LEA.HI.X.SX32 R113, R113, UR7, 0x1, P4 ;  /* 0x0000000771717c11 */ /* 0x000fe2000a0f0eff */
[----:B------:R-:W-:Y:S02]  /*4f80*/  IMAD R28, R28, UR4, RZ ;  /* 0x000000041c1c7c24 */ /* 0x000fe4000f8e02ff */
[----:B------:R-:W-:Y:S01]  /*4f90*/  STL [R1+0x15c], R90 ;  /* 0x00015c5a01007387 */ /* 0x000fe20000100800 */
[----:B0-----:R-:W-:-:S03]  /*4fa0*/  LEA R88, P0, R118, UR6, 0x1 ;  /* 0x0000000676587c11 */ /* 0x001fc6000f8008ff */
[----:B------:R0:W-:Y:S01]  /*4fb0*/  STL [R1+0xf0], R89 ;  /* 0x0000f05901007387 */ /* 0x0001e20000100800 */
[----:B------:R-:W-:-:S03]  /*4fc0*/  IMAD R119, R119, UR4, RZ ;  /* 0x0000000477777c24 */ /* 0x000fc6000f8e02ff */
[----:B------:R1:W-:Y:S01]  /*4fd0*/  STL [R1+0x6c], R88 ;  /* 0x00006c5801007387 */ /* 0x0003e20000100800 */
[----:B0-----:R-:W-:Y:S02]  /*4fe0*/  LEA R89, P4, R29, UR6, 0x1 ;  /* 0x000000061d597c11 */ /* 0x001fe4000f8808ff */
[----:B-1----:R-:W-:-:S03]  /*4ff0*/  LEA.HI.X.SX32 R88, R33, UR7, 0x1, P6 ;  /* 0x0000000721587c11 */ /* 0x002fc6000b0f0eff */
[----:B------:R0:W-:Y:S01]  /*5000*/  STL [R1+0x104], R89 ;  /* 0x0001045901007387 */ /* 0x0001e20000100800 */
[----:B------:R-:W-:Y:S01]  /*5010*/  LEA R90, P6, R28, UR6, 0x1 ;  /* 0x000000061c5a7c11 */ /* 0x000fe2000f8c08ff */
[----:B------:R-:W-:Y:S02]  /*5020*/  IMAD R27, R27, UR4, RZ ;  /* 0x000000041b1b7c24 */ /* 0x000fe4000f8e02ff */
[----:B------:R1:W-:Y:S01]  /*5030*/  STL [R1+0x60], R88 ;  /* 0x0000605801007387 */ /* 0x0003e20000100800 */
[----:B------:R-:W-:Y:S02]  /*5040*/  LEA.HI.X.SX32 R117, R117, UR7, 0x1, P3 ;  /* 0x0000000775757c11 */ /* 0x000fe400098f0eff */
[----:B0-----:R-:W-:Y:S01]  /*5050*/  LEA.HI.X.SX32 R89, R32, UR7, 0x1, P5 ;  /* 0x0000000720597c11 */ /* 0x001fe2000a8f0eff */
[----:B------:R-:W-:Y:S01]  /*5060*/  STL [R1+0x160], R90 ;  /* 0x0001605a01007387 */ /* 0x000fe20000100800 */
[----:B-1----:R-:W-:-:S03]  /*5070*/  LEA R88, P5, R119, UR6, 0x1 ;  /* 0x0000000677587c11 */ /* 0x002fc6000f8a08ff */
[----:B------:R0:W-:Y:S01]  /*5080*/  STL [R1+0xf8], R89 ;  /* 0x0000f85901007387 */ /* 0x0001e20000100800 */
[----:B------:R-:W-:-:S03]  /*5090*/  IMAD R25, R25, UR4, RZ ;  /* 0x0000000419197c24 */ /* 0x000fc6000f8e02ff */
[----:B------:R1:W-:Y:S01]  /*50a0*/  STL [R1+0x74], R88 ;  /* 0x0000745801007387 */ /* 0x0003e20000100800 */
[----:B------:R-:W-:Y:S01]  /*50b0*/  IMAD R120, R120, UR4, RZ ;  /* 0x0000000478787c24 */ /* 0x000fe2000f8e02ff */
        /* <DEDUP_REMOVED lines=34> */
[----:B------:R-:W-:Y:S01]  /*52e0*/  IMAD R23, R23, UR4, RZ ;  /* 0x0000000417177c24 */ /* 0x000fe2000f8e02ff */
[----:B0-----:R-:W-:Y:S02]  /*52f0*/  LEA.HI.X.SX32 R89, R25, UR7, 0x1, P2 ;  /* 0x0000000719597c11 */ /* 0x001fe400090f0eff */
[----:B------:R-:W-:Y:S01]  /*5300*/  STL [R1+0x16c], R90 ;  /* 0x00016c5a01007387 */ /* 0x000fe20000100800 */
[----:B-1----:R-:W-:-:S03]  /*5310*/  LEA R88, P2, R122, UR6, 0x1 ;  /* 0x000000067a587c11 */ /* 0x002fc6000f8408ff */
[----:B------:R0:W-:Y:S01]  /*5320*/  STL [R1+0x110], R89 ;  /* 0x0001105901007387 */ /* 0x0001e20000100800 */
[----:B------:R-:W-:Y:S02]  /*5330*/  LEA.HI.X.SX32 R120, R120, UR7, 0x1, P1 ;  /* 0x0000000778787c11 */ /* 0x000fe400088f0eff */
[----:B------:R-:W-:Y:S01]  /*5340*/  LEA.HI.X.SX32 R22, R22, UR7, 0x1, P0 ;  /* 0x0000000716167c11 */ /* 0x000fe200080f0eff */
[----:B------:R1:W-:Y:S01]  /*5350*/  STL [R1+0x8c], R88 ;  /* 0x00008c5801007387 */ /* 0x0003e20000100800 */
[----:B------:R-:W-:Y:S01]  /*5360*/  IMAD R24, R24, UR4, RZ ;  /* 0x0000000418187c24 */ /* 0x000fe2000f8e02ff */
[----:B------:R-:W-:Y:S02]  /*5370*/  LEA.HI.X.SX32 R18, R18, UR7, 0x1, P4 ;  /* 0x0000000712127c11 */ /* 0x000fe4000a0f0eff */
[----:B0-----:R-:W-:Y:S01]  /*5380*/  LEA R89, P1, R19, UR6, 0x1 ;  /* 0x0000000613597c11 */ /* 0x001fe2000f8208ff */
[----:B------:R-:W-:Y:S01]  /*5390*/  IMAD R26, R26, UR4, RZ ;  /* 0x000000041a1a7c24 */ /* 0x000fe2000f8e02ff */
[----:B-1----:R-:W-:-:S03]  /*53a0*/  LEA R88, P0, R23, UR6, 0x1 ;  /* 0x0000000617587c11 */ /* 0x002fc6000f8008ff */
[----:B------:R-:W-:Y:S01]  /*53b0*/  STL [R1+0x124], R89 ;  /* 0x0001245901007387 */ /* 0x000fe20000100800 */
[----:B------:R-:W-:-:S03]  /*53c0*/  LEA.HI.X.SX32 R121, R121, UR7, 0x1, P6 ;  /* 0x0000000779797c11 */ /* 0x000fc6000b0f0eff */
[----:B------:R0:W-:Y:S01]  /*53d0*/  STL [R1+0x80], R22 ;  /* 0x0000801601007387 */ /* 0x0001e20000100800 */
[----:B------:R-:W-:-:S03]  /*53e0*/  LEA.HI.X.SX32 R16, R16, UR7, 0x1, P5 ;  /* 0x0000000710107c11 */ /* 0x000fc6000a8f0eff */
[----:B------:R-:W-:Y:S04]  /*53f0*/  STL [R1+0x170], R88 ;  /* 0x0001705801007387 */ /* 0x000fe80000100800 */
[----:B------:R1:W-:Y:S01]  /*5400*/  STL [R1+0x118], R18 ;  /* 0x0001181201007387 */ /* 0x0003e20000100800 */
[----:B0-----:R-:W-:Y:S02]  /*5410*/  LEA R22, P4, R24, UR6, 0x1 ;  /* 0x0000000618167c11 */ /* 0x001fe4000f8808ff */
[----:B------:R-:W-:Y:S02]  /*5420*/  LEA.HI.X.SX32 R17, R17, UR7, 0x1, P3 ;  /* 0x0000000711117c11 */ /* 0x000fe400098f0eff */
[----:B-1----:R-:W-:Y:S01]  /*5430*/  LEA R18, P6, R26, UR6, 0x1 ;  /* 0x000000061a127c11 */ /* 0x002fe2000f8c08ff */
[----:B------:R-:W-:Y:S04]  /*5440*/  STL [R1+0x12c], R22 ;  /* 0x00012c1601007387 */ /* 0x000fe80000100800 */
[----:B------:R0:W-:Y:S04]  /*5450*/  STL [R1+0x174], R18 ;  /* 0x0001741201007387 */ /* 0x0001e80000100800 */
[----:B------:R1:W-:Y:S04]  /*5460*/  STL [R1+0x88], R16 ;  /* 0x0000881001007387 */ /* 0x0003e80000100800 */
[----:B------:R2:W-:Y:S01]  /*5470*/  STL [R1+0x120], R17 ;  /* 0x0001201101007387 */ /* 0x0005e20000100800 */
[----:B0-----:R-:W-:-:S02]  /*5480*/  LEA.HI.X.SX32 R18, R23, UR7, 0x1, P0 ;  /* 0x0000000717127c11 */ /* 0x001fc400080f0eff */
[----:B-1----:R-:W-:Y:S02]  /*5490*/  LEA.HI.X.SX32 R16, R19, UR7, 0x1, P1 ;  /* 0x0000000713107c11 */ /* 0x002fe400088f0eff */
[----:B--2---:R-:W-:-:S03]  /*54a0*/  LEA.HI.X.SX32 R17, R24, UR7, 0x1, P4 ;  /* 0x0000000718117c11 */ /* 0x004fc6000a0f0eff */
[----:B------:R0:W-:Y:S04]  /*54b0*/  STL [R1+0x90], R16 ;  /* 0x0000901001007387 */ /* 0x0001e80000100800 */
[----:B------:R1:W-:Y:S01]  /*54c0*/  STL [R1+0x128], R18 ;  /* 0x0001281201007387 */ /* 0x0003e20000100800 */
[----:B0-----:R-:W-:-:S03]  /*54d0*/  LEA.HI.X.SX32 R16, R26, UR7, 0x1, P6 ;  /* 0x000000071a107c11 */ /* 0x001fc6000b0f0eff */
[----:B------:R0:W-:Y:S01]  /*54e0*/  STL [R1+0x94], R17 ;  /* 0x0000941101007387 */ /* 0x0001e20000100800 */
[----:B------:R-:W-:-:S03]  /*54f0*/  LOP3.LUT R19, R69, 0x20, RZ, 0xfc, !PT ;  /* 0x0000002045137812 */ /* 0x000fc600078efcff */
[----:B------:R2:W-:Y:S01]  /*5500*/  STL [R1+0x130], R16 ;  /* 0x0001301001007387 */ /* 0x0005e20000100800 */
[C---:B-1----:R-:W-:Y:S01]  /*5510*/  LOP3.LUT R18, R69.reuse, 0x28, RZ, 0xfc, !PT ;  /* 0x0000002845127812 */ /* 0x042fe200078efcff */
[----:B------:R-:W-:Y:S01]  /*5520*/  UIADD3 UR5, UR12, 0x10000, URZ ;  /* 0x000100000c057890 */ /* 0x000fe2000fffe03f */
[C---:B------:R-:W-:Y:S02]  /*5530*/  LOP3.LUT R23, R69.reuse, 0x10, RZ, 0xfc, !PT ;  /* 0x0000001045177812 */ /* 0x040fe400078efcff */
[C---:B0-----:R-:W-:Y:S02]  /*5540*/  LOP3.LUT R17, R69.reuse, 0x30, RZ, 0xfc, !PT ;  /* 0x0000003045117812 */ /* 0x041fe400078efcff */
[----:B--2---:R-:W-:Y:S01]  /*5550*/  LOP3.LUT R16, R69, 0x38, RZ, 0xfc, !PT ;  /* 0x0000003845107812 */ /* 0x004fe200078efcff */
[----:B------:R-:W-:-:S04]  /*5560*/  USHF.R.U32.HI UR5, URZ, 0x4, UR5 ;  /* 0x000000043f057899 */ /* 0x000fc80008011605 */
[-C--:B------:R-:W-:Y:S02]  /*5570*/  IMAD R88, R16, R72.reuse, RZ ;  /* 0x0000004810587224 */ /* 0x080fe400078e02ff */
[-C--:B------:R-:W-:Y:S02]  /*5580*/  IMAD R16, R18, R72.reuse, RZ ;  /* 0x0000004812107224 */ /* 0x080fe400078e02ff */
[-C--:B------:R-:W-:Y:S02]  /*5590*/  IMAD R18, R19, R72.reuse, RZ ;  /* 0x0000004813127224 */ /* 0x080fe400078e02ff */
[-C--:B------:R-:W-:Y:S02]  /*55a0*/  IMAD R19, R23, R72.reuse, RZ ;  /* 0x0000004817137224 */ /* 0x080fe400078e02ff */
[-C--:B------:R-:W-:Y:S02]  /*55b0*/  IMAD R17, R17, R72.reuse, RZ ;  /* 0x0000004811117224 */ /* 0x080fe400078e02ff */
[----:B------:R-:W-:Y:S01]  /*55c0*/  IMAD R18, R69, R72, RZ ;  /* 0x0000004845127224 */ /* 0x000fe200078e02ff */
[----:B------:R-:W-:Y:S01]  /*55d0*/  USGXT.U32 UR13, UR5, 0xe ;  /* 0x0000000e050d789a */ /* 0x000fe20008000000 */
[----:B------:R-:W-:Y:S01]  /*55e0*/  IMAD R17, R73, R74, RZ ;  /* 0x0000004a49117224 */ /* 0x000fe200078e02ff */
[C---:B------:R-:W-:Y:S01]  /*55f0*/  LOP3.LUT R22, R69.reuse, 0x18, RZ, 0xfc, !PT ;  /* 0x0000001845167812 */ /* 0x040fe200078efcff */
[----:B------:R-:W-:Y:S01]  /*5600*/  STL [R1+0x178], R19 ;  /* 0x0001781301007387 */ /* 0x000fe20000100800 */
[----:B------:R-:W-:Y:S01]  /*5610*/  LOP3.LUT R71, R69, 0x8, RZ, 0xfc, !PT ;  /* 0x0000000845477812 */ /* 0x000fe200078efcff */
[----:B------:R-:W-:-:S02]  /*5620*/  UIADD3 UR8, UP0, UR13, 0x80, URZ ;  /* 0x000000800d087890 */ /* 0x000fc4000ff1e03f */
[----:B------:R0:W-:Y:S01]  /*5630*/  STL [R1+0x17c], R18 ;  /* 0x00017c1201007387 */ /* 0x0001e20000100800 */
[----:B------:R-:W-:Y:S01]  /*5640*/  UMOV UR4, URZ ;  /* 0x0000003f00047c82 */ /* 0x000fe20008000000 */
[-C--:B------:R-:W-:Y:S01]  /*5650*/  IMAD R16, R22, R72.reuse, RZ ;  /* 0x0000004816107224 */ /* 0x080fe200078e02ff */
[----:B------:R-:W-:Y:S01]  /*5660*/  UIADD3.X UR9, UR4, 0x40000040, URZ, UP0, !UPT ;  /* 0x4000004004097890 */ /* 0x000fe200087fe43f */
[----:B------:R-:W-:Y:S01]  /*5670*/  IMAD R16, R71, R72, RZ ;  /* 0x0000004847107224 */ /* 0x000fe200078e02ff */
[----:B------:R-:W-:Y:S01]  /*5680*/  LEA.HI.X.SX32 R122, R122, UR7, 0x1, P2 ;  /* 0x000000077a7a7c11 */ /* 0x000fe200090f0eff */
[----:B------:R-:W-:Y:S01]  /*5690*/  IMAD.SHL.U32 R16, R74, 0x40, RZ ;  /* 0x000000404a107824 */ /* 0x000fe200078e00ff */
[----:B0-----:R-:W-:Y:S02]  /*56a0*/  SHF.R.S32.HI R18, RZ, 0x1f, R17 ;  /* 0x0000001fff127819 */ /* 0x001fe40000011411 */
[----:B------:R-:W-:Y:S02]  /*56b0*/  CS2R R24, SRZ ;  /* 0x0000000000187805 */ /* 0x000fe4000001ff00 */
[----:B------:R-:W-:-:S02]  /*56c0*/  SHF.R.S32.HI R19, RZ, 0x6, R70 ;  /* 0x00000006ff137819 */ /* 0x000fc40000011446 */
[----:B------:R-:W-:Y:S02]  /*56d0*/  CS2R R26, SRZ ;  /* 0x00000000001a7805 */ /* 0x000fe4000001ff00 */
[----:B------:R-:W-:Y:S02]  /*56e0*/  SHF.L.U64.HI R18, R17, 0x1, R18 ;  /* 0x0000000111127819 */ /* 0x000fe40000010212 */
[----:B------:R-:W-:Y:S02]  /*56f0*/  CS2R R28, SRZ ;  /* 0x00000000001c7805 */ /* 0x000fe4000001ff00 */
[----:B------:R-:W-:Y:S02]  /*5700*/  CS2R R30, SRZ ;  /* 0x00000000001e7805 */ /* 0x000fe4000001ff00 */
[----:B------:R-:W-:Y:S02]  /*5710*/  CS2R R32, SRZ ;  /* 0x0000000000207805 */ /* 0x000fe4000001ff00 */
[----:B------:R-:W-:-:S02]  /*5720*/  CS2R R34, SRZ ;  /* 0x0000000000227805 */ /* 0x000fc4000001ff00 */
[----:B------:R-:W-:Y:S02]  /*5730*/  CS2R R36, SRZ ;  /* 0x0000000000247805 */ /* 0x000fe4000001ff00 */
[----:B------:R-:W-:Y:S02]  /*5740*/  CS2R R38, SRZ ;  /* 0x0000000000267805 */ /* 0x000fe4000001ff00 */
        /* <DEDUP_REMOVED lines=13> */
[----:B------:R-:W-:Y:S01]  /*5820*/  CS2R R66, SRZ ;  /* 0x0000000000427805 */ /* 0x000fe2000001ff00 */
[----:B------:R-:W-:Y:S01]  /*5830*/  IMAD.SHL.U32 R17, R17, 0x2, RZ ;  /* 0x0000000211117824 */ /* 0x000fe200078e00ff */
        /* <DEDUP_REMOVED lines=9> */
[----:B------:R-:W-:Y:S01]  /*58d0*/  CS2R R86, SRZ ;  /* 0x0000000000567805 */ /* 0x000fe2000001ff00 */
[----:B------:R-:W-:Y:S02]  /*58e0*/  UIADD3.64 UR16, UR8, 0x80, URZ ;  /* 0x0000008008107897 */ /* 0x000fe4000fffe03f */
[----:B------:R-:W-:Y:S01]  /*58f0*/  UIADD3.64 UR20, UR8, 0x100, URZ ;  /* 0x0000010008147897 */ /* 0x000fe2000fffe03f */
[----:B------:R-:W-:-:S11]  /*5900*/  ULDC UR24, c[0x0][0x230] ;  /* 0x00008c0000187ab9 */ /* 0x000fd60000000800 */
.L_x_1:
[----:B------:R-:W2:Y:S01]  /*5910*/  LDL R23, [R1+0x17c] ;  /* 0x00017c0001177983 */ /* 0x000ea20000100800 */
[----:B------:R-:W0:Y:S03]  /*5920*/  LDC R97, c[0x0][0x238] ;  /* 0x00008e00ff617b82 */ /* 0x000e260000000800 */
[----:B------:R1:W-:Y:S01]  /*5930*/  STL [R1+0x284], R19 ;  /* 0x0002841301007387 */ /* 0x0003e20000100800 */
[----:B------:R-:W3:Y:S03]  /*5940*/  S2R R16, SR_TID.X ;  /* 0x0000000000107919 */ /* 0x000ee60000002100 */
[----:B-1----:R-:W4:Y:S01]  /*5950*/  LDL R19, [R1+0x178] ;  /* 0x0001780001137983 */ /* 0x002f220000100800 */
[----:B------:R-:W-:Y:S01]  /*5960*/  PRMT R106, RZ, 0x7610, R106 ;  /* 0x00007610ff6a7816 */ /* 0x000fe2000000006a */
[----:B------:R-:W1:Y:S01]  /*5970*/  S2R R96, SR_TID.X ;  /* 0x0000000000607919 */ /* 0x000e620000002100 */
[----:B------:R-:W-:-:S02]  /*5980*/  PRMT R105, RZ, 0x7610, R105 ;  /* 0x00007610ff697816 */ /* 0x000fc40000000069 */
[----:B------:R-:W-:Y:S01]  /*5990*/  PRMT R104, RZ, 0x7610, R104 ;  /* 0x00007610ff687816 */ /* 0x000fe20000000068 */
[----:B-----5:R4:W-:Y:S01]  /*59a0*/  STL [R1+0x280], R0 ;  /* 0x0002800001007387 */ /* 0x0209e20000100800 */
[----:B---3--:R-:W-:-:S04]  /*59b0*/  SHF.R.U32.HI R88, RZ, 0x6, R16 ;  /* 0x00000006ff587819 */ /* 0x008fc80000011610 */
[----:B------:R-:W-:-:S04]  /*59c0*/  SGXT.U32 R88, R88, 0x3 ;  /* 0x000000035858781a */ /* 0x000fc80000000000 */
[C---:B------:R-:W-:Y:S02]  /*59d0*/  ISETP.GE.AND P0, PT, R88.reuse, UR24, PT ;  /* 0x0000001858007c0c */ /* 0x040fe4000bf06270 */
[----:B-1----:R-:W-:Y:S02]  /*59e0*/  SHF.R.U32.HI R96, RZ, 0x6, R96 ;  /* 0x00000006ff607819 */ /* 0x002fe40000011660 */
[----:B------:R-:W-:Y:S02]  /*59f0*/  LOP3.LUT R22, R88, 0x8, RZ, 0xfc, !PT ;  /* 0x0000000858167812 */ /* 0x000fe400078efcff */
[----:B------:R-:W-:Y:S02]  /*5a00*/  SGXT.U32 R96, R96, 0x3 ;  /* 0x000000036060781a */ /* 0x000fe40000000000 */
[----:B------:R-:W-:Y:S02]  /*5a10*/  ISETP.GE.AND P1, PT, R22, UR24, PT ;  /* 0x0000001816007c0c */ /* 0x000fe4000bf26270 */
[----:B------:R-:W-:-:S05]  /*5a20*/  LOP3.LUT R96, R96, 0x8, RZ, 0xfc, !PT ;  /* 0x0000000860607812 */ /* 0x000fca00078efcff */
[----:B0-----:R-:W-:Y:S02]  /*5a30*/  IMAD R96, R96, R97, RZ ;  /* 0x0000006160607224 */ /* 0x001fe400078e02ff */
[----:B------:R-:W0:Y:S01]  /*5a40*/  LDC R97, c[0x0][0x238] ;  /* 0x00008e00ff617b82 */ /* 0x000e220000000800 */
[----:B------:R-:W-:Y:S02]  /*5a50*/  PRMT R103, RZ, 0x7610, R103 ;  /* 0x00007610ff677816 */ /* 0x000fe40000000067 */
[----:B------:R-:W-:Y:S02]  /*5a60*/  PRMT R102, RZ, 0x7610, R102 ;  /* 0x00007610ff667816 */ /* 0x000fe40000000066 */
[----:B------:R-:W-:Y:S02]  /*5a70*/  PRMT R101, RZ, 0x7610, R101 ;  /* 0x00007610ff657816 */ /* 0x000fe40000000065 */
[----:B------:R-:W-:Y:S02]  /*5a80*/  PRMT R100, RZ, 0x7610, R100 ;  /* 0x00007610ff647816 */ /* 0x000fe40000000064 */
[----:B------:R-:W-:Y:S01]  /*5a90*/  PRMT R99, RZ, 0x7610, R99 ;  /* 0x00007610ff637816 */ /* 0x000fe20000000063 */
[----:B--2---:R-:W-:-:S05]  /*5aa0*/  IMAD.WIDE R22, R23, 0x2, R94 ;  /* 0x0000000217167825 */ /* 0x004fca00078e025e */
[----:B------:R1:W2:Y:S02]  /*5ab0*/  @!P0 LDG.E.U16 R106, desc[UR14][R22.64] ;  /* 0x0000000e166a8981 */ /* 0x0002a4000c1e1500 */
[----:B-1----:R-:W-:Y:S02]  /*5ac0*/  IMAD.WIDE R22, R96, 0x2, R94 ;  /* 0x0000000260167825 */ /* 0x002fe400078e025e */
[----:B------:R-:W1:Y:S03]  /*5ad0*/  S2R R96, SR_TID.X ;  /* 0x0000000000607919 */ /* 0x000e660000002100 */
[----:B------:R3:W2:Y:S02]  /*5ae0*/  @!P1 LDG.E.U16 R105, desc[UR14][R22.64] ;  /* 0x0000000e16699981 */ /* 0x0006a4000c1e1500 */
[----:B---3--:R-:W-:-:S04]  /*5af0*/  LOP3.LUT R22, R88, 0x10, RZ, 0xfc, !PT ;  /* 0x0000001058167812 */ /* 0x008fc800078efcff */
[----:B------:R-:W-:Y:S02]  /*5b00*/  ISETP.GE.AND P0, PT, R22, UR24, PT ;  /* 0x0000001816007c0c */ /* 0x000fe4000bf06270 */
[----:B------:R-:W-:-:S04]  /*5b10*/  LOP3.LUT R22, R88, 0x18, RZ, 0xfc, !PT ;  /* 0x0000001858167812 */ /* 0x000fc800078efcff */
[----:B------:R-:W-:Y:S01]  /*5b20*/  ISETP.GE.AND P1, PT, R22, UR24, PT ;  /* 0x0000001816007c0c */ /* 0x000fe2000bf26270 */
[----:B----4-:R-:W-:Y:S02]  /*5b30*/  IMAD.WIDE R22, R19, 0x2, R94 ;  /* 0x0000000213167825 */ /* 0x010fe400078e025e */
[----:B------:R-:W3:Y:S04]  /*5b40*/  LDC R19, c[0x0][0x238] ;  /* 0x00008e00ff137b82 */ /* 0x000ee80000000800 */
[----:B------:R4:W2:Y:S01]  /*5b50*/  @!P0 LDG.E.U16 R104, desc[UR14][R22.64] ;  /* 0x0000000e16688981 */ /* 0x0008a2000c1e1500 */
[----:B-1----:R-:W-:-:S04]  /*5b60*/  SHF.R.U32.HI R96, RZ, 0x6, R96 ;  /* 0x00000006ff607819 */ /* 0x002fc80000011660 */
[----:B------:R-:W-:-:S04]  /*5b70*/  SGXT.U32 R96, R96, 0x3 ;  /* 0x000000036060781a */ /* 0x000fc80000000000 */
[----:B------:R-:W-:-:S05]  /*5b80*/  LOP3.LUT R96, R96, 0x18, RZ, 0xfc, !PT ;  /* 0x0000001860607812 */ /* 0x000fca00078efcff */
[----:B0-----:R-:W-:-:S04]  /*5b90*/  IMAD R96, R96, R97, RZ ;  /* 0x0000006160607224 */ /* 0x001fc800078e02ff */
[----:B----4-:R-:W-:Y:S02]  /*5ba0*/  IMAD.WIDE R22, R96, 0x2, R94 ;  /* 0x0000000260167825 */ /* 0x010fe400078e025e */
[----:B------:R-:W0:Y:S01]  /*5bb0*/  S2R R96, SR_TID.X ;  /* 0x0000000000607919 */ /* 0x000e220000002100 */
[----:B------:R-:W1:Y:S02]  /*5bc0*/  S2R R97, SR_TID.X ;  /* 0x0000000000617919 */ /* 0x000e640000002100 */
[----:B------:R4:W2:Y:S01]  /*5bd0*/  @!P1 LDG.E.U16 R103, desc[UR14][R22.64] ;  /* 0x0000000e16679981 */ /* 0x0008a2000c1e1500 */
[----:B0-----:R-:W-:Y:S02]  /*5be0*/  SHF.R.U32.HI R0, RZ, 0x6, R96 ;  /* 0x00000006ff007819 */ /* 0x001fe40000011660 */
[----:B------:R-:W0:Y:S02]  /*5bf0*/  LDC R96, c[0x0][0x238] ;  /* 0x00008e00ff607b82 */ /* 0x000e240000000800 */
[----:B------:R-:W-:-:S04]  /*5c00*/  SGXT.U32 R0, R0, 0x3 ;  /* 0x000000030000781a */ /* 0x000fc80000000000 */
[----:B------:R-:W-:-:S05]  /*5c10*/  LOP3.LUT R0, R0, 0x20, RZ, 0xfc, !PT ;  /* 0x0000002000007812 */ /* 0x000fca00078efcff */
[----:B---3--:R-:W-:Y:S01]  /*5c20*/  IMAD R0, R0, R19, RZ ;  /* 0x0000001300007224 */ /* 0x008fe200078e02ff */
[----:B-1----:R-:W-:Y:S02]  /*5c30*/  SHF.R.U32.HI R19, RZ, 0x6, R97 ;  /* 0x00000006ff137819 */ /* 0x002fe40000011661 */
[----:B----4-:R-:W-:Y:S02]  /*5c40*/  LOP3.LUT R22, R88, 0x20, RZ, 0xfc, !PT ;  /* 0x0000002058167812 */ /* 0x010fe400078efcff */
[----:B------:R-:W-:Y:S02]  /*5c50*/  SGXT.U32 R19, R19, 0x3 ;  /* 0x000000031313781a */ /* 0x000fe40000000000 */
[----:B------:R-:W-:Y:S02]  /*5c60*/  ISETP.GE.AND P0, PT, R22, UR24, PT ;  /* 0x0000001816007c0c */ /* 0x000fe4000bf06270 */
[----:B------:R-:W-:Y:S02]  /*5c70*/  LOP3.LUT R19, R19, 0x28, RZ, 0xfc, !PT ;  /* 0x0000002813137812 */ /* 0x000fe400078efcff */
[----:B------:R-:W-:-:S03]  /*5c80*/  LOP3.LUT R22, R88, 0x28, RZ, 0xfc, !PT ;  /* 0x0000002858167812 */ /* 0x000fc600078efcff */
[----:B0-----:R-:W-:Y:S02]  /*5c90*/  IMAD R19, R19, R96, RZ ;  /* 0x0000006013137224 */ /* 0x001fe400078e02ff */
[----:B------:R-:W0:Y:S01]  /*5ca0*/  LDC R96, c[0x0][0x238] ;  /* 0x00008e00ff607b82 */ /* 0x000e220000000800 */
[----:B------:R-:W-:Y:S01]  /*5cb0*/  ISETP.GE.AND P1, PT, R22, UR24, PT ;  /* 0x0000001816007c0c */ /* 0x000fe2000bf26270 */
[--C-:B------:R-:W-:Y:S02]  /*5cc0*/  IMAD.WIDE R22, R0, 0x2, R94.reuse ;  /* 0x0000000200167825 */ /* 0x100fe400078e025e */
[----:B------:R-:W3:Y:S04]  /*5cd0*/  LDL R0, [R1+0xa0] ;  /* 0x0000a00001007983 */ /* 0x000ee80000100800 */
[----:B------:R1:W4:Y:S02]  /*5ce0*/  @!P0 LDG.E.U16 R102, desc[UR14][R22.64] ;  /* 0x0000000e16668981 */ /* 0x000324000c1e1500 */
[----:B-1----:R-:W-:Y:S01]  /*5cf0*/  IMAD.WIDE R22, R19, 0x2, R94 ;  /* 0x0000000213167825 */ /* 0x002fe200078e025e */
[----:B------:R-:W-:-:S04]  /*5d00*/  SHF.R.U32.HI R19, RZ, 0x6, R97 ;  /* 0x00000006ff137819 */ /* 0x000fc80000011661 */
[----:B------:R-:W-:Y:S01]  /*5d10*/  SGXT.U32 R19, R19, 0x3 ;  /* 0x000000031313781a */ /* 0x000fe20000000000 */
[----:B------:R1:W4:Y:S03]  /*5d20*/  @!P1 LDG.E.U16 R101, desc[UR14][R22.64] ;  /* 0x0000000e16659981 */ /* 0x000326000c1e1500 */
[----:B------:R-:W-:-:S05]  /*5d30*/  LOP3.LUT R19, R19, 0x30, RZ, 0xfc, !PT ;  /* 0x0000003013137812 */ /* 0x000fca00078efcff */
[----:B0-----:R-:W-:Y:S02]  /*5d40*/  IMAD R19, R19, R96, RZ ;  /* 0x0000006013137224 */ /* 0x001fe400078e02ff */
[----:B------:R-:W0:Y:S01]  /*5d50*/  LDC R96, c[0x0][0x238] ;  /* 0x00008e00ff607b82 */ /* 0x000e220000000800 */
[----:B-1----:R-:W-:-:S04]  /*5d60*/  LOP3.LUT R22, R88, 0x30, RZ, 0xfc, !PT ;  /* 0x0000003058167812 */ /* 0x002fc800078efcff */
[----:B------:R-:W-:Y:S01]  /*5d70*/  ISETP.GE.AND P0, PT, R22, UR24, PT ;  /* 0x0000001816007c0c */ /* 0x000fe2000bf06270 */
[----:B------:R-:W-:Y:S01]  /*5d80*/  IMAD.WIDE R22, R19, 0x2, R94 ;  /* 0x0000000213167825 */ /* 0x000fe200078e025e */
[----:B------:R-:W-:Y:S02]  /*5d90*/  SHF.R.U32.HI R19, RZ, 0x6, R97 ;  /* 0x00000006ff137819 */ /* 0x000fe40000011661 */
[----:B------:R-:W-:Y:S02]  /*5da0*/  LOP3.LUT R88, R88, 0x38, RZ, 0xfc, !PT ;  /* 0x0000003858587812 */ /* 0x000fe400078efcff */
[----:B------:R-:W-:Y:S02]  /*5db0*/  SGXT.U32 R19, R19, 0x3 ;  /* 0x000000031313781a */ /* 0x000fe40000000000 */
[----:B------:R-:W-:Y:S02]  /*5dc0*/  ISETP.GE.AND P1, PT, R88, UR24, PT ;  /* 0x0000001858007c0c */ /* 0x000fe4000bf26270 */
[----:B------:R-:W-:-:S03]  /*5dd0*/  LOP3.LUT R19, R19, 0x38, RZ, 0xfc, !PT ;  /* 0x0000003813137812 */ /* 0x000fc600078efcff */
[----:B------:R1:W4:Y:S02]  /*5de0*/  @!P0 LDG.E.U16 R100, desc[UR14][R22.64] ;  /* 0x0000000e16648981 */ /* 0x000324000c1e1500 */
[----:B0-----:R-:W-:Y:S01]  /*5df0*/  IMAD R19, R19, R96, RZ ;  /* 0x0000006013137224 */ /* 0x001fe200078e02ff */
[----:B-1----:R-:W-:-:S04]  /*5e00*/  LOP3.LUT R22, R16, 0x3f, RZ, 0xc0, !PT ;  /* 0x0000003f10167812 */ /* 0x002fc800078ec0ff */
[----:B------:R-:W-:Y:S01]  /*5e10*/  ISETP.GE.AND P0, PT, R22, UR24, PT ;  /* 0x0000001816007c0c */ /* 0x000fe2000bf06270 */
[----:B------:R-:W-:Y:S01]  /*5e20*/  IMAD.WIDE R22, R19, 0x2, R94 ;  /* 0x0000000213167825 */ /* 0x000fe200078e025e */
[----:B------:R-:W-:Y:S04]  /*5e30*/  STL [R1+0x28c], R94 ;  /* 0x00028c5e01007387 */ /* 0x000fe80000100800 */
[----:B------:R-:W-:Y:S04]  /*5e40*/  STL [R1+0x288], R95 ;  /* 0x0002885f01007387 */ /* 0x000fe80000100800 */
[----:B------:R0:W4:Y:S01]  /*5e50*/  @!P1 LDG.E.U16 R99, desc[UR14][R22.64] ;  /* 0x0000000e16639981 */ /* 0x000122000c1e1500 */
[----:B------:R-:W-:-:S03]  /*5e60*/  IADD3 RZ, P1, R8, R17, RZ ;  /* 0x0000001108ff7210 */ /* 0x000fc60007f3e0ff */
[----:B------:R1:W-:Y:S01]  /*5e70*/  STL [R1+0x3b4], R8 ;  /* 0x0003b40801007387 */ /* 0x0003e20000100800 */
[----:B0-----:R-:W-:-:S03]  /*5e80*/  IMAD.IADD R22, R8, 0x1, R17 ;  /* 0x0000000108167824 */ /* 0x001fc600078e0211 */
[----:B-1----:R-:W2:Y:S01]  /*5e90*/  LDL.LU R8, [R1+0x9c] ;  /* 0x00009c0001087983 */ /* 0x002ea20000300800 */
[----:B------:R-:W-:-:S03]  /*5ea0*/  IMAD.X R23, R10, 0x1, R18, P1 ;  /* 0x000000010a177824 */ /* 0x000fc600008e0612 */
[----:B------:R0:W-:Y:S04]  /*5eb0*/  STL [R1+0x3b8], R10 ;  /* 0x0003b80a01007387 */ /* 0x0001e80000100800 */
[----:B------:R-:W-:Y:S04]  /*5ec0*/  STL [R1+0x3bc], R3 ;  /* 0x0003bc0301007387 */ /* 0x000fe80000100800 */
[----:B0-----:R-:W4:Y:S01]  /*5ed0*/  LDL.LU R10, [R1+0x98] ;  /* 0x00009800010a7983 */ /* 0x001f220000300800 */
[----:B------:R-:W-:Y:S01]  /*5ee0*/  PRMT R108, RZ, 0x7610, R108 ;  /* 0x00007610ff6c7816 */ /* 0x000fe2000000006c */
[----:B------:R-:W-:Y:S01]  /*5ef0*/  BAR.SYNC.DEFER_BLOCKING 0x0 ;  /* 0x0000000000007b1d */ /* 0x000fe20000010000 */
[----:B------:R-:W-:-:S02]  /*5f00*/  IADD3 RZ, P1, R3, R17, RZ ;  /* 0x0000001103ff7210 */ /* 0x000fc40007f3e0ff */
[----:B------:R-:W-:Y:S02]  /*5f10*/  PRMT R98, RZ, 0x7610, R98 ;  /* 0x00007610ff627816 */ /* 0x000fe40000000062 */
[----:B------:R-:W-:Y:S02]  /*5f20*/  PRMT R93, RZ, 0x7610, R93 ;  /* 0x00007610ff5d7816 */ /* 0x000fe4000000005d */
[----:B------:R-:W-:Y:S01]  /*5f30*/  PRMT R92, RZ, 0x7610, R92 ;  /* 0x00007610ff5c7816 */ /* 0x000fe2000000005c */
[----:B------:R0:W4:Y:S02]  /*5f40*/  @!P0 LDG.E.U16 R108, desc[UR14][R22.64] ;  /* 0x0000000e166c8981 */ /* 0x000124000c1e1500 */
[----:B0-----:R-:W-:Y:S01]  /*5f50*/  IMAD.IADD R22, R3, 0x1, R17 ;  /* 0x0000000103167824 */ /* 0x001fe200078e0211 */
[----:B------:R-:W-:Y:S02]  /*5f60*/  PRMT R91, RZ, 0x7610, R91 ;  /* 0x00007610ff5b7816 */ /* 0x000fe4000000005b */
[----:B------:R-:W-:-:S02]  /*5f70*/  PRMT R90, RZ, 0x7610, R90 ;  /* 0x00007610ff5a7816 */ /* 0x000fc4000000005a */
[----:B------:R-:W-:Y:S02]  /*5f80*/  PRMT R89, RZ, 0x7610, R89 ;  /* 0x00007610ff597816 */ /* 0x000fe40000000059 */
[----:B------:R-:W-:Y:S01]  /*5f90*/  PRMT R88, RZ, 0x7610, R88 ;  /* 0x00007610ff587816 */ /* 0x000fe20000000058 */
[----:B------:R-:W-:Y:S04]  /*5fa0*/  STL [R1+0x3c0], R5 ;  /* 0x0003c00501007387 */ /* 0x000fe80000100800 */
[----:B------:R-:W-:Y:S04]  /*5fb0*/  STL [R1+0x3c4], R125 ;  /* 0x0003c47d01007387 */ /* 0x000fe80000100800 */
[----:B------:R-:W-:Y:S04]  /*5fc0*/  STL [R1+0x3c8], R6 ;  /* 0x0003c80601007387 */ /* 0x000fe80000100800 */
[----:B------:R-:W-:Y:S04]  /*5fd0*/  STL [R1+0x3cc], R116 ;  /* 0x0003cc7401007387 */ /* 0x000fe80000100800 */
[----:B------:R0:W-:Y:S01]  /*5fe0*/  STL [R1+0x3d0], R9 ;  /* 0x0003d00901007387 */ /* 0x0001e20000100800 */
[----:B------:R-:W-:-:S02]  /*5ff0*/  IMAD.IADD R96, R20, 0x1, R17 ;  /* 0x0000000114607824 */ /* 0x000fc400078e0211 */
[----:B---3--:R-:W-:Y:S01]  /*6000*/  IMAD.X R23, R0, 0x1, R18, P1 ;  /* 0x0000000100177824 */ /* 0x008fe200008e0612 */
[----:B------:R-:W-:-:S04]  /*6010*/  IADD3 RZ, P1, R5, R17, RZ ;  /* 0x0000001105ff7210 */ /* 0x000fc80007f3e0ff */
[----:B------:R1:W3:Y:S02]  /*6020*/  @!P0 LDG.E.U16 R98, desc[UR14][R22.64] ;  /* 0x0000000e16628981 */ /* 0x0002e4000c1e1500 */
[----:B-1----:R-:W-:Y:S02]  /*6030*/  IMAD.IADD R22, R5, 0x1, R17 ;  /* 0x0000000105167824 */ /* 0x002fe400078e0211 */
[----:B------:R-:W-:Y:S01]  /*6040*/  IMAD.X R23, R125, 0x1, R18, P1 ;  /* 0x000000017d177824 */ /* 0x000fe200008e0612 */
[----:B------:R-:W-:-:S04]  /*6050*/  IADD3 RZ, P1, R6, R17, RZ ;  /* 0x0000001106ff7210 */ /* 0x000fc80007f3e0ff */
[----:B------:R1:W3:Y:S02]  /*6060*/  @!P0 LDG.E.U16 R93, desc[UR14][R22.64] ;  /* 0x0000000e165d8981 */ /* 0x0002e4000c1e1500 */
[----:B-1----:R-:W-:Y:S02]  /*6070*/  IMAD.IADD R22, R6, 0x1, R17 ;  /* 0x0000000106167824 */ /* 0x002fe400078e0211 */
[----:B------:R-:W-:Y:S01]  /*6080*/  IMAD.X R23, R116, 0x1, R18, P1 ;  /* 0x0000000174177824 */ /* 0x000fe200008e0612 */
[----:B------:R-:W-:-:S04]  /*6090*/  IADD3 RZ, P1, R9, R17, RZ ;  /* 0x0000001109ff7210 */ /* 0x000fc80007f3e0ff */
[----:B------:R1:W3:Y:S02]  /*60a0*/  @!P0 LDG.E.U16 R92, desc[UR14][R22.64] ;  /* 0x0000000e165c8981 */ /* 0x0002e4000c1e1500 */
[----:B-1----:R-:W-:Y:S02]  /*60b0*/  IMAD.IADD R22, R9, 0x1, R17 ;  /* 0x0000000109167824 */ /* 0x002fe400078e0211 */
[----:B0-----:R-:W3:Y:S04]  /*60c0*/  LDL.LU R9, [R1+0x130] ;  /* 0x0001300001097983 */ /* 0x001ee80000300800 */
[----:B------:R-:W3:Y:S04]  /*60d0*/  LDL.LU R116, [R1+0x12c] ;  /* 0x00012c0001747983 */ /* 0x000ee80000300800 */
[----:B------:R-:W3:Y:S04]  /*60e0*/  LDL.LU R6, [R1+0x94] ;  /* 0x0000940001067983 */ /* 0x000ee80000300800 */
[----:B------:R-:W3:Y:S04]  /*60f0*/  LDL.LU R125, [R1+0x124] ;  /* 0x00012400017d7983 */ /* 0x000ee80000300800 */
[----:B------:R-:W3:Y:S04]  /*6100*/  LDL.LU R5, [R1+0x90] ;  /* 0x0000900001057983 */ /* 0x000ee80000300800 */
[----:B------:R-:W3:Y:S01]  /*6110*/  LDL.LU R3, [R1+0x84] ;  /* 0x0000840001037983 */ /* 0x000ee20000300800 */
[----:B--2---:R-:W-:Y:S01]  /*6120*/  IMAD.X R23, R8, 0x1, R18, P1 ;  /* 0x0000000108177824 */ /* 0x004fe200008e0612 */
[----:B------:R-:W-:-:S04]  /*6130*/  IADD3 RZ, P1, R2, R17, RZ ;  /* 0x0000001102ff7210 */ /* 0x000fc80007f3e0ff */
[----:B------:R0:W2:Y:S02]  /*6140*/  @!P0 LDG.E.U16 R91, desc[UR14][R22.64] ;  /* 0x0000000e165b8981 */ /* 0x0000a4000c1e1500 */
[----:B0-----:R-:W-:Y:S02]  /*6150*/  IMAD.IADD R22, R2, 0x1, R17 ;  /* 0x0000000102167824 */ /* 0x001fe400078e0211 */
[----:B------:R-:W-:Y:S01]  /*6160*/  IMAD.X R23, R124, 0x1, R18, P1 ;  /* 0x000000017c177824 */ /* 0x000fe200008e0612 */
[----:B------:R-:W-:-:S04]  /*6170*/  IADD3 RZ, P1, R4, R17, RZ ;  /* 0x0000001104ff7210 */ /* 0x000fc80007f3e0ff */
[----:B------:R0:W2:Y:S02]  /*6180*/  @!P0 LDG.E.U16 R90, desc[UR14][R22.64] ;  /* 0x0000000e165a8981 */ /* 0x0000a4000c1e1500 */
[----:B0-----:R-:W-:Y:S02]  /*6190*/  IMAD.IADD R22, R4, 0x1, R17 ;  /* 0x0000000104167824 */ /* 0x001fe400078e0211 */
[----:B------:R-:W-:Y:S01]  /*61a0*/  IMAD.X R23, R115, 0x1, R18, P1 ;  /* 0x0000000173177824 */ /* 0x000fe200008e0612 */
[----:B------:R-:W-:-:S04]  /*61b0*/  IADD3 RZ, P1, R21, R17, RZ ;  /* 0x0000001115ff7210 */ /* 0x000fc80007f3e0ff */
[----:B------:R0:W2:Y:S02]  /*61c0*/  @!P0 LDG.E.U16 R89, desc[UR14][R22.64] ;  /* 0x0000000e16598981 */ /* 0x0000a4000c1e1500 */
[----:B0-----:R-:W-:Y:S02]  /*61d0*/  IMAD.IADD R22, R21, 0x1, R17 ;  /* 0x0000000115167824 */ /* 0x001fe400078e0211 */
[----:B----4-:R-:W-:-:S05]  /*61e0*/  IMAD.X R23, R10, 0x1, R18, P1 ;  /* 0x000000010a177824 */ /* 0x010fca00008e0612 */
[----:B------:R0:W4:Y:S01]  /*61f0*/  @!P0 LDG.E.U16 R88, desc[UR14][R22.64] ;  /* 0x0000000e16588981 */ /* 0x000122000c1e1500 */
[----:B------:R-:W-:Y:S02]  /*6200*/  IADD3 RZ, P1, R20, R17, RZ ;  /* 0x0000001114ff7210 */ /* 0x000fe40007f3e0ff */
[C---:B0-----:R-:W-:Y:S01]  /*6210*/  LOP3.LUT R22, R16.reuse, 0x1c0, RZ, 0xc0, !PT ;  /* 0x000001c010167812 */ /* 0x041fe200078ec0ff */
[----:B------:R-:W-:Y:S02]  /*6220*/  IMAD.SHL.U32 R23, R16, 0x2, RZ ;  /* 0x0000000210177824 */ /* 0x000fe400078e00ff */
[----:B------:R-:W-:Y:S01]  /*6230*/  IMAD.X R97, R123, 0x1, R18, P1 ;  /* 0x000000017b617824 */ /* 0x000fe200008e0612 */
[----:B------:R-:W-:Y:S01]  /*6240*/  SHF.R.U32.HI R22, RZ, 0x2, R22 ;  /* 0x00000002ff167819 */ /* 0x000fe20000011616 */
[----:B------:R-:W2:Y:S03]  /*6250*/  LDL.LU R16, [R1+0x8c] ;  /* 0x00008c0001107983 */ /* 0x000ea60000300800 */
[--C-:B------:R-:W-:Y:S01]  /*6260*/  LOP3.LUT R22, R22, 0x3fe, R23.reuse, 0x78, !PT ;  /* 0x000003fe16167812 */ /* 0x100fe200078e7817 */
[----:B------:R-:W4:Y:S01]  /*6270*/  LDL.LU R94, [R1+0x120] ;  /* 0x00012000015e7983 */ /* 0x000f220000300800 */
[----:B------:R-:W-:-:S03]  /*6280*/  PRMT R23, RZ, 0x7610, R23 ;  /* 0x00007610ff177816 */ /* 0x000fc60000000017 */
[----:B------:R-:W4:Y:S04]  /*6290*/  LDL.LU R95, [R1+0x16c] ;  /* 0x00016c00015f7983 */ /* 0x000f280000300800 */
[----:B------:R-:W2:Y:S04]  /*62a0*/  LDL.LU R19, [R1+0x128] ;  /* 0x0001280001137983 */ /* 0x000ea80000300800 */
[----:B------:R-:W4:Y:S04]  /*62b0*/  LDL.LU R0, [R1+0x170] ;  /* 0x0001700001007983 */ /* 0x000f280000300800 */
[----:B------:R0:W2:Y:S04]  /*62c0*/  @!P0 LDG.E.U16 R23, desc[UR14][R96.64] ;  /* 0x0000000e60178981 */ /* 0x0000a8000c1e1500 */
[----:B------:R-:W0:Y:S04]  /*62d0*/  LDL R97, [R1+0x174] ;  /* 0x0001740001617983 */ /* 0x000e280000100800 */
[----:B------:R1:W-:Y:S02]  /*62e0*/  STS.U16 [R22+UR12+0x10000], R106 ;  /* 0x0100006a16007988 */ /* 0x0003e4000800040c */
[----:B-1----:R-:W-:-:S02]  /*62f0*/  PRMT R106, RZ, 0x7610, R106 ;  /* 0x00007610ff6a7816 */ /* 0x002fc4000000006a */
[----:B------:R1:W-:Y:S02]  /*6300*/  STS.U16 [R22+UR12+0x10400], R105 ;  /* 0x0104006916007988 */ /* 0x0003e4000800040c */
[----:B-1----:R-:W-:Y:S02]  /*6310*/  PRMT R105, RZ, 0x7610, R105 ;  /* 0x00007610ff697816 */ /* 0x002fe40000000069 */
[----:B0-----:R-:W-:-:S05]  /*6320*/  IADD3 R96, P1, R97, R17, RZ ;  /* 0x0000001161607210 */ /* 0x001fca0007f3e0ff */
[----:B---3--:R-:W-:-:S05]  /*6330*/  IMAD.X R97, R9, 0x1, R18, P1 ;  /* 0x0000000109617824 */ /* 0x008fca00008e0612 */
[----:B------:R0:W3:Y:S02]  /*6340*/  @!P0 LDG.E.U16 R106, desc[UR14][R96.64] ;  /* 0x0000000e606a8981 */ /* 0x0000e4000c1e1500 */
[----:B0-----:R-:W-:-:S05]  /*6350*/  IADD3 R96, P1, R116, R17, RZ ;  /* 0x0000001174607210 */ /* 0x001fca0007f3e0ff */
[--C-:B------:R-:W-:Y:S01]  /*6360*/  IMAD.X R97, R6, 0x1, R18.reuse, P1 ;  /* 0x0000000106617824 */ /* 0x100fe200008e0612 */
[----:B----4-:R0:W-:Y:S04]  /*6370*/  STL [R1+0x290], R0 ;  /* 0x0002900001007387 */ /* 0x0101e80000100800 */
[----:B------:R1:W4:Y:S02]  /*6380*/  @!P0 LDG.E.U16 R105, desc[UR14][R96.64] ;  /* 0x0000000e60698981 */ /* 0x000324000c1e1500 */
[----:B-1----:R-:W-:Y:S02]  /*6390*/  IADD3 R96, P1, R0, R17, RZ ;  /* 0x0000001100607210 */ /* 0x002fe40007f3e0ff */
[----:B0-----:R-:W3:Y:S03]  /*63a0*/  LDL.LU R0, [R1+0x11c] ;  /* 0x00011c0001007983 */ /* 0x001ee60000300800 */
[----:B--2---:R-:W-:Y:S01]  /*63b0*/  IMAD.X R97, R19, 0x1, R18, P1 ;  /* 0x0000000113617824 */ /* 0x004fe200008e0612 */
[----:B------:R0:W-:Y:S04]  /*63c0*/  STL [R1+0x294], R19 ;  /* 0x0002941301007387 */ /* 0x0001e80000100800 */
[----:B0-----:R-:W2:Y:S04]  /*63d0*/  LDL.LU R19, [R1+0x88] ;  /* 0x0000880001137983 */ /* 0x001ea80000300800 */
[----:B------:R0:W-:Y:S02]  /*63e0*/  STS.U16 [R22+UR12+0x10800], R104 ;  /* 0x0108006816007988 */ /* 0x0001e4000800040c */
[----:B0-----:R-:W-:-:S02]  /*63f0*/  PRMT R104, RZ, 0x7610, R104 ;  /* 0x00007610ff687816 */ /* 0x001fc40000000068 */
[----:B------:R0:W-:Y:S04]  /*6400*/  STS.U16 [R22+UR12+0x10c00], R103 ;  /* 0x010c006716007988 */ /* 0x0001e8000800040c */
[----:B------:R1:W4:Y:S01]  /*6410*/  @!P0 LDG.E.U16 R104, desc[UR14][R96.64] ;  /* 0x0000000e60688981 */ /* 0x000322000c1e1500 */
[----:B0-----:R-:W-:Y:S02]  /*6420*/  PRMT R103, RZ, 0x7610, R103 ;  /* 0x00007610ff677816 */ /* 0x001fe40000000067 */
[----:B-1----:R-:W-:-:S05]  /*6430*/  IADD3 R96, P1, R125, R17, RZ ;  /* 0x000000117d607210 */ /* 0x002fca0007f3e0ff */
[----:B------:R-:W-:Y:S01]  /*6440*/  IMAD.X R97, R5, 0x1, R18, P1 ;  /* 0x0000000105617824 */ /* 0x000fe200008e0612 */
[----:B------:R0:W-:Y:S04]  /*6450*/  STS.U16 [R22+UR12+0x11000], R102 ;  /* 0x0110006616007988 */ /* 0x0001e8000800040c */
[----:B------:R1:W4:Y:S04]  /*6460*/  @!P0 LDG.E.U16 R103, desc[UR14][R96.64] ;  /* 0x0000000e60678981 */ /* 0x000328000c1e1500 */
[----:B------:R1:W-:Y:S01]  /*6470*/  STL [R1+0x298], R122 ;  /* 0x0002987a01007387 */ /* 0x0003e20000100800 */
[----:B0-----:R-:W-:-:S02]  /*6480*/  PRMT R102, RZ, 0x7610, R102 ;  /* 0x00007610ff667816 */ /* 0x001fc40000000066 */
[----:B-1----:R-:W-:-:S05]  /*6490*/  IADD3 R96, P1, R16, R17, RZ ;  /* 0x0000001110607210 */ /* 0x002fca0007f3e0ff */
[----:B------:R-:W-:Y:S02]  /*64a0*/  IMAD.X R97, R122, 0x1, R18, P1 ;  /* 0x000000017a617824 */ /* 0x000fe400008e0612 */
[----:B------:R-:W4:Y:S04]  /*64b0*/  LDL.LU R122, [R1+0x168] ;  /* 0x00016800017a7983 */ /* 0x000f280000300800 */
[----:B------:R0:W4:Y:S04]  /*64c0*/  @!P0 LDG.E.U16 R102, desc[UR14][R96.64] ;  /* 0x0000000e60668981 */ /* 0x000128000c1e1500 */
[----:B------:R1:W-:Y:S01]  /*64d0*/  STL [R1+0x29c], R95 ;  /* 0x00029c5f01007387 */ /* 0x0003e20000100800 */
[----:B0-----:R-:W-:-:S03]  /*64e0*/  IADD3 R96, P1, R95, R17, RZ ;  /* 0x000000115f607210 */ /* 0x001fc60007f3e0ff */
[----:B------:R0:W-:Y:S04]  /*64f0*/  STS.U16 [R22+UR12+0x11400], R101 ;  /* 0x0114006516007988 */ /* 0x0001e8000800040c */
[----:B-1----:R-:W4:Y:S01]  /*6500*/  LDL.LU R95, [R1+0x118] ;  /* 0x00011800015f7983 */ /* 0x002f220000300800 */
[----:B------:R-:W-:-:S03]  /*6510*/  IMAD.X R97, R94, 0x1, R18, P1 ;  /* 0x000000015e617824 */ /* 0x000fc600008e0612 */
[----:B------:R1:W-:Y:S01]  /*6520*/  STL [R1+0x2a0], R94 ;  /* 0x0002a05e01007387 */ /* 0x0003e20000100800 */
[----:B0-----:R-:W-:-:S06]  /*6530*/  PRMT R101, RZ, 0x7610, R101 ;  /* 0x00007610ff657816 */ /* 0x001fcc0000000065 */
[----:B------:R3:W4:Y:S04]  /*6540*/  @!P0 LDG.E.U16 R101, desc[UR14][R96.64] ;  /* 0x0000000e60658981 */ /* 0x000728000c1e1500 */
[----:B-1----:R-:W4:Y:S01]  /*6550*/  LDL.LU R94, [R1+0x114] ;  /* 0x00011400015e7983 */ /* 0x002f220000300800 */
[----:B---3--:R-:W-:-:S03]  /*6560*/  IADD3 R96, P1, R0, R17, RZ ;  /* 0x0000001100607210 */ /* 0x008fc60007f3e0ff */
[----:B------:R0:W-:Y:S04]  /*6570*/  STL [R1+0x2a4], R0 ;  /* 0x0002a40001007387 */ /* 0x0001e80000100800 */
[----:B0-----:R-:W3:Y:S01]  /*6580*/  LDL.LU R0, [R1+0x80] ;  /* 0x0000800001007983 */ /* 0x001ee20000300800 */
[----:B--2---:R-:W-:-:S03]  /*6590*/  IMAD.X R97, R19, 0x1, R18, P1 ;  /* 0x0000000113617824 */ /* 0x004fc600008e0612 */
[----:B------:R0:W-:Y:S04]  /*65a0*/  STL [R1+0x2a8], R19 ;  /* 0x0002a81301007387 */ /* 0x0001e80000100800 */
[----:B0-----:R-:W2:Y:S04]  /*65b0*/  LDL.LU R19, [R1+0x7c] ;  /* 0x00007c0001137983 */ /* 0x001ea80000300800 */
[----:B------:R0:W-:Y:S02]  /*65c0*/  STS.U16 [R22+UR12+0x11800], R100 ;  /* 0x0118006416007988 */ /* 0x0001e4000800040c */
[----:B0-----:R-:W-:-:S02]  /*65d0*/  PRMT R100, RZ, 0x7610, R100 ;  /* 0x00007610ff647816 */ /* 0x001fc40000000064 */
[----:B------:R0:W-:Y:S04]  /*65e0*/  STS.U16 [R22+UR12+0x11c00], R99 ;  /* 0x011c006316007988 */ /* 0x0001e8000800040c */
[----:B------:R1:W2:Y:S01]  /*65f0*/  @!P0 LDG.E.U16 R100, desc[UR14][R96.64] ;  /* 0x0000000e60648981 */ /* 0x0002a2000c1e1500 */
[----:B0-----:R-:W-:Y:S02]  /*6600*/  PRMT R99, RZ, 0x7610, R99 ;  /* 0x00007610ff637816 */ /* 0x001fe40000000063 */
[----:B-1----:R-:W-:-:S05]  /*6610*/  IADD3 R96, P1, R3, R17, RZ ;  /* 0x0000001103607210 */ /* 0x002fca0007f3e0ff */
[----:B------:R-:W-:Y:S01]  /*6620*/  IMAD.X R97, R121, 0x1, R18, P1 ;  /* 0x0000000179617824 */ /* 0x000fe200008e0612 */
[----:B------:R0:W-:Y:S04]  /*6630*/  STS.U16 [R22+UR12], R106 ;  /* 0x0000006a16007988 */ /* 0x0001e8000800040c */
[----:B------:R4:W2:Y:S01]  /*6640*/  @!P0 LDG.E.U16 R99, desc[UR14][R96.64] ;  /* 0x0000000e60638981 */ /* 0x0008a2000c1e1500 */
[----:B0-----:R-:W-:Y:S02]  /*6650*/  PRMT R106, RZ, 0x7610, R106 ;  /* 0x00007610ff6a7816 */ /* 0x001fe4000000006a */
[----:B----4-:R-:W-:Y:S01]  /*6660*/  IADD3 R96, P1, R122, R17, RZ ;  /* 0x000000117a607210 */ /* 0x010fe20007f3e0ff */
[----:B------:R0:W-:Y:S04]  /*6670*/  STL [R1+0x2ac], R121 ;  /* 0x0002ac7901007387 */ /* 0x0001e80000100800 */
[----:B------:R1:W-:Y:S04]  /*6680*/  STS.U16 [R22+UR12+0x400], R105 ;  /* 0x0004006916007988 */ /* 0x0003e8000800040c */
[----:B0-----:R-:W4:Y:S01]  /*6690*/  LDL.LU R121, [R1+0x110] ;  /* 0x0001100001797983 */ /* 0x001f220000300800 */
[----:B------:R-:W-:-:S03]  /*66a0*/  IMAD.X R97, R95, 0x1, R18, P1 ;  /* 0x000000015f617824 */ /* 0x000fc600008e0612 */
[----:B------:R0:W-:Y:S04]  /*66b0*/  STL [R1+0x2b0], R122 ;  /* 0x0002b07a01007387 */ /* 0x0001e80000100800 */
[----:B------:R0:W4:Y:S01]  /*66c0*/  @!P0 LDG.E.U16 R106, desc[UR14][R96.64] ;  /* 0x0000000e606a8981 */ /* 0x000122000c1e1500 */
[----:B-1----:R-:W-:-:S03]  /*66d0*/  PRMT R105, RZ, 0x7610, R105 ;  /* 0x00007610ff697816 */ /* 0x002fc60000000069 */
[----:B0-----:R-:W4:Y:S01]  /*66e0*/  LDL.LU R122, [R1+0x10c] ;  /* 0x00010c00017a7983 */ /* 0x001f220000300800 */
[----:B------:R-:W-:-:S03]  /*66f0*/  IADD3 R96, P1, R94, R17, RZ ;  /* 0x000000115e607210 */ /* 0x000fc60007f3e0ff */
[----:B------:R0:W-:Y:S04]  /*6700*/  STL [R1+0x2b4], R95 ;  /* 0x0002b45f01007387 */ /* 0x0001e80000100800 */
[----:B0-----:R-:W4:Y:S04]  /*6710*/  LDL.LU R95, [R1+0x78] ;  /* 0x00007800015f7983 */ /* 0x001f280000300800 */
[----:B------:R0:W-:Y:S04]  /*6720*/  STL [R1+0x2b8], R94 ;  /* 0x0002b85e01007387 */ /* 0x0001e80000100800 */
[----:B0-----:R-:W4:Y:S01]  /*6730*/  LDL.LU R94, [R1+0x74] ;  /* 0x00007400015e7983 */ /* 0x001f220000300800 */
[----:B---3--:R-:W-:-:S03]  /*6740*/  IMAD.X R97, R0, 0x1, R18, P1 ;  /* 0x0000000100617824 */ /* 0x008fc600008e0612 */
[----:B------:R0:W-:Y:S04]  /*6750*/  STL [R1+0x2bc], R0 ;  /* 0x0002bc0001007387 */ /* 0x0001e80000100800 */
[----:B------:R2:W3:Y:S04]  /*6760*/  @!P0 LDG.E.U16 R105, desc[UR14][R96.64] ;  /* 0x0000000e60698981 */ /* 0x0004e8000c1e1500 */
[----:B0-----:R-:W3:Y:S01]  /*6770*/  LDL.LU R0, [R1+0x160] ;  /* 0x0001600001007983 */ /* 0x001ee20000300800 */
[----:B--2---:R-:W-:-:S03]  /*6780*/  IADD3 R96, P1, R19, R17, RZ ;  /* 0x0000001113607210 */ /* 0x004fc60007f3e0ff */
[----:B------:R0:W-:Y:S04]  /*6790*/  STL [R1+0x2c0], R19 ;  /* 0x0002c01301007387 */ /* 0x0001e80000100800 */
[----:B0-----:R-:W2:Y:S01]  /*67a0*/  LDL R19, [R1+0x164] ;  /* 0x0001640001137983 */ /* 0x001ea20000100800 */
[----:B------:R-:W-:-:S03]  /*67b0*/  IMAD.X R97, R120, 0x1, R18, P1 ;  /* 0x0000000178617824 */ /* 0x000fc600008e0612 */
[----:B------:R0:W-:Y:S02]  /*67c0*/  STS.U16 [R22+UR12+0x800], R104 ;  /* 0x0008006816007988 */ /* 0x0001e4000800040c */
[----:B0-----:R-:W-:Y:S02]  /*67d0*/  PRMT R104, RZ, 0x7610, R104 ;  /* 0x00007610ff687816 */ /* 0x001fe40000000068 */
[----:B------:R0:W-:Y:S04]  /*67e0*/  STS.U16 [R22+UR12+0xc00], R103 ;  /* 0x000c006716007988 */ /* 0x0001e8000800040c */
[----:B------:R2:W3:Y:S01]  /*67f0*/  @!P0 LDG.E.U16 R104, desc[UR14][R96.64] ;  /* 0x0000000e60688981 */ /* 0x0004e2000c1e1500 */
[----:B0-----:R-:W-:-:S03]  /*6800*/  PRMT R103, RZ, 0x7610, R103 ;  /* 0x00007610ff677816 */ /* 0x001fc60000000067 */
[----:B------:R0:W-:Y:S04]  /*6810*/  STS.U16 [R22+UR12+0x1000], R102 ;  /* 0x0010006616007988 */ /* 0x0001e8000800040c */
[----:B------:R1:W-:Y:S01]  /*6820*/  STL [R1+0x2c4], R120 ;  /* 0x0002c47801007387 */ /* 0x0003e20000100800 */
[----:B0-----:R-:W-:-:S03]  /*6830*/  PRMT R102, RZ, 0x7610, R102 ;  /* 0x00007610ff667816 */ /* 0x001fc60000000066 */
[----:B-1----:R-:W3:Y:S04]  /*6840*/  LDL.LU R120, [R1+0x104] ;  /* 0x0001040001787983 */ /* 0x002ee80000300800 */
[----:B------:R0:W-:Y:S02]  /*6850*/  STS.U16 [R22+UR12+0x1400], R101 ;  /* 0x0014006516007988 */ /* 0x0001e4000800040c */
[----:B0-----:R-:W-:Y:S02]  /*6860*/  PRMT R101, RZ, 0x7610, R101 ;  /* 0x00007610ff657816 */ /* 0x001fe40000000065 */
[----:B--2---:R-:W-:Y:S02]  /*6870*/  IADD3 R96, P1, R19, R17, RZ ;  /* 0x0000001113607210 */ /* 0x004fe40007f3e0ff */
[----:B------:R-:W2:Y:S03]  /*6880*/  LDL.LU R19, [R1+0x108] ;  /* 0x0001080001137983 */ /* 0x000ea60000300800 */
[----:B----4-:R-:W-:-:S05]  /*6890*/  IMAD.X R97, R121, 0x1, R18, P1 ;  /* 0x0000000179617824 */ /* 0x010fca00008e0612 */
[----:B------:R0:W4:Y:S02]  /*68a0*/  @!P0 LDG.E.U16 R103, desc[UR14][R96.64] ;  /* 0x0000000e60678981 */ /* 0x000124000c1e1500 */
[----:B0-----:R-:W-:-:S05]  /*68b0*/  IADD3 R96, P1, R122, R17, RZ ;  /* 0x000000117a607210 */ /* 0x001fca0007f3e0ff */
[----:B------:R-:W-:Y:S01]  /*68c0*/  IMAD.X R97, R95, 0x1, R18, P1 ;  /* 0x000000015f617824 */ /* 0x000fe200008e0612 */
[----:B------:R0:W-:Y:S04]  /*68d0*/  STL [R1+0x2c8], R121 ;  /* 0x0002c87901007387 */ /* 0x0001e80000100800 */
[----:B------:R1:W4:Y:S04]  /*68e0*/  @!P0 LDG.E.U16 R102, desc[UR14][R96.64] ;  /* 0x0000000e60668981 */ /* 0x000328000c1e1500 */
[----:B0-----:R-:W4:Y:S01]  /*68f0*/  LDL.LU R121, [R1+0x6c] ;  /* 0x00006c0001797983 */ /* 0x001f220000300800 */
[----:B-1----:R-:W-:-:S03]  /*6900*/  IADD3 R96, P1, R94, R17, RZ ;  /* 0x000000115e607210 */ /* 0x002fc60007f3e0ff */
[----:B------:R0:W-:Y:S02]  /*6910*/  STL [R1+0x2cc], R122 ;  /* 0x0002cc7a01007387 */ /* 0x0001e40000100800 */
[----:B------:R-:W-:-:S05]  /*6920*/  IMAD.X R97, R119, 0x1, R18, P1 ;  /* 0x0000000177617824 */ /* 0x000fca00008e0612 */
[----:B------:R3:W4:Y:S04]  /*6930*/  @!P0 LDG.E.U16 R101, desc[UR14][R96.64] ;  /* 0x0000000e60658981 */ /* 0x000728000c1e1500 */
[----:B0-----:R-:W4:Y:S04]  /*6940*/  LDL.LU R122, [R1+0x15c] ;  /* 0x00015c00017a7983 */ /* 0x001f280000300800 */
[----:B------:R0:W-:Y:S01]  /*6950*/  STL [R1+0x2d0], R95 ;  /* 0x0002d05f01007387 */ /* 0x0001e20000100800 */
[----:B---3--:R-:W-:-:S03]  /*6960*/  IADD3 R96, P1, R0, R17, RZ ;  /* 0x0000001100607210 */ /* 0x008fc60007f3e0ff */
[----:B0-----:R-:W3:Y:S04]  /*6970*/  LDL.LU R95, [R1+0x100] ;  /* 0x00010000015f7983 */ /* 0x001ee80000300800 */
[----:B------:R0:W-:Y:S04]  /*6980*/  STL [R1+0x2d4], R94 ;  /* 0x0002d45e01007387 */ /* 0x0001e80000100800 */
[----:B0-----:R-:W3:Y:S04]  /*6990*/  LDL.LU R94, [R1+0xfc] ;  /* 0x0000fc00015e7983 */ /* 0x001ee80000300800 */
[----:B------:R0:W-:Y:S04]  /*69a0*/  STL [R1+0x2d8], R119 ;  /* 0x0002d87701007387 */ /* 0x0001e80000100800 */
[----:B0-----:R-:W3:Y:S04]  /*69b0*/  LDL.LU R119, [R1+0x68] ;  /* 0x0000680001777983 */ /* 0x001ee80000300800 */
[----:B------:R0:W-:Y:S04]  /*69c0*/  STL [R1+0x2dc], R0 ;  /* 0x0002dc0001007387 */ /* 0x0001e80000100800 */
[----:B0-----:R-:W4:Y:S04]  /*69d0*/  LDL R0, [R1+0x70] ;  /* 0x0000700001007983 */ /* 0x001f280000100800 */
[----:B------:R0:W-:Y:S02]  /*69e0*/  STS.U16 [R22+UR12+0x1800], R100 ;  /* 0x0018006416007988 */ /* 0x0001e4000800040c */
[----:B0-----:R-:W-:-:S02]  /*69f0*/  PRMT R100, RZ, 0x7610, R100 ;  /* 0x00007610ff647816 */ /* 0x001fc40000000064 */
[----:B------:R0:W-:Y:S02]  /*6a00*/  STS.U16 [R22+UR12+0x1c00], R99 ;  /* 0x001c006316007988 */ /* 0x0001e4000800040c */
[----:B0-----:R-:W-:Y:S02]  /*6a10*/  PRMT R99, RZ, 0x7610, R99 ;  /* 0x00007610ff637816 */ /* 0x001fe40000000063 */
[----:B------:R0:W-:Y:S02]  /*6a20*/  STS.U16 [R22+UR12+0x2000], R106 ;  /* 0x0020006a16007988 */ /* 0x0001e4000800040c */
[----:B0-----:R-:W-:Y:S02]  /*6a30*/  PRMT R106, RZ, 0x7610, R106 ;  /* 0x00007610ff6a7816 */ /* 0x001fe4000000006a */
[----:B------:R0:W-:Y:S02]  /*6a40*/  STS.U16 [R22+UR12+0x2400], R105 ;  /* 0x0024006916007988 */ /* 0x0001e4000800040c */
[----:B0-----:R-:W-:Y:S01]  /*6a50*/  PRMT R105, RZ, 0x7610, R105 ;  /* 0x00007610ff697816 */ /* 0x001fe20000000069 */
[----:B--2---:R-:W-:-:S05]  /*6a60*/  IMAD.X R97, R19, 0x1, R18, P1 ;  /* 0x0000000113617824 */ /* 0x004fca00008e0612 */
[----:B------:R0:W2:Y:S02]  /*6a70*/  @!P0 LDG.E.U16 R100, desc[UR14][R96.64] ;  /* 0x0000000e60648981 */ /* 0x0000a4000c1e1500 */
[----:B0-----:R-:W-:Y:S02]  /*6a80*/  IADD3 R96, P1, R120, R17, RZ ;  /* 0x0000001178607210 */ /* 0x001fe40007f3e0ff */
[----:B------:R-:W-:Y:S04]  /*6a90*/  STL [R1+0x2e0], R19 ;  /* 0x0002e01301007387 */ /* 0x000fe80000100800 */
[----:B------:R0:W-:Y:S04]  /*6aa0*/  STL [R1+0x2e4], R120 ;  /* 0x0002e47801007387 */ /* 0x0001e80000100800 */
[----:B0-----:R-:W2:Y:S04]  /*6ab0*/  LDL.LU R120, [R1+0xf8] ;  /* 0x0000f80001787983 */ /* 0x001ea80000300800 */
[----:B------:R-:W2:Y:S01]  /*6ac0*/  LDL.LU R19, [R1+0x158] ;  /* 0x0001580001137983 */ /* 0x000ea20000300800 */
[----:B----4-:R-:W-:-:S03]  /*6ad0*/  IMAD.X R97, R0, 0x1, R18, P1 ;  /* 0x0000000100617824 */ /* 0x010fc600008e0612 */
[----:B------:R-:W4:Y:S04]  /*6ae0*/  LDL.LU R0, [R1+0x64] ;  /* 0x0000640001007983 */ /* 0x000f280000300800 */
[----:B------:R0:W4:Y:S02]  /*6af0*/  @!P0 LDG.E.U16 R99, desc[UR14][R96.64] ;  /* 0x0000000e60638981 */ /* 0x000124000c1e1500 */
[----:B0-----:R-:W-:-:S05]  /*6b00*/  IADD3 R96, P1, R121, R17, RZ ;  /* 0x0000001179607210 */ /* 0x001fca0007f3e0ff */
[----:B------:R-:W-:-:S05]  /*6b10*/  IMAD.X R97, R118, 0x1, R18, P1 ;  /* 0x0000000176617824 */ /* 0x000fca00008e0612 */
[----:B------:R0:W4:Y:S04]  /*6b20*/  @!P0 LDG.E.U16 R106, desc[UR14][R96.64] ;  /* 0x0000000e606a8981 */ /* 0x000128000c1e1500 */
[----:B------:R1:W-:Y:S01]  /*6b30*/  STL [R1+0x2e8], R121 ;  /* 0x0002e87901007387 */ /* 0x0003e20000100800 */
[----:B0-----:R-:W-:-:S03]  /*6b40*/  IADD3 R96, P1, R122, R17, RZ ;  /* 0x000000117a607210 */ /* 0x001fc60007f3e0ff */
[----:B-1----:R-:W4:Y:S02]  /*6b50*/  LDL.LU R121, [R1+0x60] ;  /* 0x0000600001797983 */ /* 0x002f240000300800 */
[----:B---3--:R-:W-:Y:S02]  /*6b60*/  IMAD.X R97, R95, 0x1, R18, P1 ;  /* 0x000000015f617824 */ /* 0x008fe400008e0612 */
[----:B------:R0:W-:Y:S04]  /*6b70*/  STL [R1+0x2ec], R118 ;  /* 0x0002ec7601007387 */ /* 0x0001e80000100800 */
[----:B------:R1:W3:Y:S04]  /*6b80*/  @!P0 LDG.E.U16 R105, desc[UR14][R96.64] ;  /* 0x0000000e60698981 */ /* 0x0002e8000c1e1500 */
[----:B0-----:R-:W3:Y:S04]  /*6b90*/  LDL.LU R118, [R1+0x5c] ;  /* 0x00005c0001767983 */ /* 0x001ee80000300800 */
[----:B------:R0:W-:Y:S01]  /*6ba0*/  STL [R1+0x2f0], R122 ;  /* 0x0002f07a01007387 */ /* 0x0001e20000100800 */
[----:B-1----:R-:W-:-:S03]  /*6bb0*/  IADD3 R96, P1, R94, R17, RZ ;  /* 0x000000115e607210 */ /* 0x002fc60007f3e0ff */
[----:B0-----:R-:W3:Y:S04]  /*6bc0*/  LDL.LU R122, [R1+0x154] ;  /* 0x00015400017a7983 */ /* 0x001ee80000300800 */
[----:B------:R0:W-:Y:S01]  /*6bd0*/  STL [R1+0x2f4], R95 ;  /* 0x0002f45f01007387 */ /* 0x0001e20000100800 */
[----:B------:R-:W-:-:S03]  /*6be0*/  IMAD.X R97, R119, 0x1, R18, P1 ;  /* 0x0000000177617824 */ /* 0x000fc600008e0612 */
[----:B0-----:R-:W3:Y:S04]  /*6bf0*/  LDL.LU R95, [R1+0xf0] ;  /* 0x0000f000015f7983 */ /* 0x001ee80000300800 */
[----:B------:R0:W-:Y:S04]  /*6c00*/  STL [R1+0x2f8], R94 ;  /* 0x0002f85e01007387 */ /* 0x0001e80000100800 */
[----:B0-----:R-:W3:Y:S04]  /*6c10*/  LDL.LU R94, [R1+0x58] ;  /* 0x00005800015e7983 */ /* 0x001ee80000300800 */
[----:B------:R0:W-:Y:S04]  /*6c20*/  STL [R1+0x2fc], R119 ;  /* 0x0002fc7701007387 */ /* 0x0001e80000100800 */
[----:B0-----:R-:W3:Y:S04]  /*6c30*/  LDL R119, [R1+0xf4] ;  /* 0x0000f40001777983 */ /* 0x001ee80000100800 */
[----:B------:R0:W-:Y:S02]  /*6c40*/  STS.U16 [R22+UR12+0x2800], R104 ;  /* 0x0028006816007988 */ /* 0x0001e4000800040c */
[----:B0-----:R-:W-:-:S02]  /*6c50*/  PRMT R104, RZ, 0x7610, R104 ;  /* 0x00007610ff687816 */ /* 0x001fc40000000068 */
[----:B------:R0:W-:Y:S04]  /*6c60*/  STS.U16 [R22+UR12+0x2c00], R103 ;  /* 0x002c006716007988 */ /* 0x0001e8000800040c */
[----:B------:R4:W3:Y:S01]  /*6c70*/  @!P0 LDG.E.U16 R104, desc[UR14][R96.64] ;  /* 0x0000000e60688981 */ /* 0x0008e2000c1e1500 */
[----:B0-----:R-:W-:-:S03]  /*6c80*/  PRMT R103, RZ, 0x7610, R103 ;  /* 0x00007610ff677816 */ /* 0x001fc60000000067 */
[----:B------:R0:W-:Y:S02]  /*6c90*/  STS.U16 [R22+UR12+0x3000], R102 ;  /* 0x0030006616007988 */ /* 0x0001e4000800040c */
[----:B0-----:R-:W-:Y:S02]  /*6ca0*/  PRMT R102, RZ, 0x7610, R102 ;  /* 0x00007610ff667816 */ /* 0x001fe40000000066 */
[----:B------:R0:W-:Y:S02]  /*6cb0*/  STS.U16 [R22+UR12+0x3400], R101 ;  /* 0x0034006516007988 */ /* 0x0001e4000800040c */
[----:B0-----:R-:W-:Y:S02]  /*6cc0*/  PRMT R101, RZ, 0x7610, R101 ;  /* 0x00007610ff657816 */ /* 0x001fe40000000065 */
[----:B--2---:R0:W-:Y:S02]  /*6cd0*/  STS.U16 [R22+UR12+0x3800], R100 ;  /* 0x0038006416007988 */ /* 0x0041e4000800040c */
[----:B0-----:R-:W-:-:S02]  /*6ce0*/  PRMT R100, RZ, 0x7610, R100 ;  /* 0x00007610ff647816 */ /* 0x001fc40000000064 */
[----:B----4-:R-:W-:-:S05]  /*6cf0*/  IADD3 R96, P1, R0, R17, RZ ;  /* 0x0000001100607210 */ /* 0x010fca0007f3e0ff */
[----:B------:R-:W-:-:S05]  /*6d00*/  IMAD.X R97, R117, 0x1, R18, P1 ;  /* 0x0000000175617824 */ /* 0x000fca00008e0612 */
[----:B------:R0:W2:Y:S04]  /*6d10*/  @!P0 LDG.E.U16 R103, desc[UR14][R96.64] ;  /* 0x0000000e60678981 */ /* 0x0000a8000c1e1500 */
[----:B------:R-:W-:Y:S01]  /*6d20*/  STL [R1+0x300], R0 ;  /* 0x0003000001007387 */ /* 0x000fe20000100800 */
[----:B0-----:R-:W-:-:S03]  /*6d30*/  IADD3 R96, P1, R19, R17, RZ ;  /* 0x0000001113607210 */ /* 0x001fc60007f3e0ff */
[----:B------:R-:W-:Y:S02]  /*6d40*/  STL [R1+0x304], R117 ;  /* 0x0003047501007387 */ /* 0x000fe40000100800 */
[----:B------:R-:W-:Y:S02]  /*6d50*/  IMAD.X R97, R120, 0x1, R18, P1 ;  /* 0x0000000178617824 */ /* 0x000fe400008e0612 */
[----:B------:R-:W-:Y:S04]  /*6d60*/  STL [R1+0x308], R19 ;  /* 0x0003081301007387 */ /* 0x000fe80000100800 */
[----:B------:R0:W-:Y:S04]  /*6d70*/  STL [R1+0x30c], R120 ;  /* 0x00030c7801007387 */ /* 0x0001e80000100800 */
[----:B------:R3:W4:Y:S04]  /*6d80*/  @!P0 LDG.E.U16 R102, desc[UR14][R96.64] ;  /* 0x0000000e60668981 */ /* 0x000728000c1e1500 */
[----:B0-----:R-:W4:Y:S04]  /*6d90*/  LDL.LU R120, [R1+0x4c] ;  /* 0x00004c0001787983 */ /* 0x001f280000300800 */
[----:B------:R-:W4:Y:S04]  /*6da0*/  LDL.LU R19, [R1+0xe8] ;  /* 0x0000e80001137983 */ /* 0x000f280000300800 */
[----:B------:R-:W4:Y:S04]  /*6db0*/  LDL.LU R117, [R1+0x50] ;  /* 0x0000500001757983 */ /* 0x000f280000300800 */
[----:B------:R-:W4:Y:S04]  /*6dc0*/  LDL.LU R0, [R1+0xec] ;  /* 0x0000ec0001007983 */ /* 0x000f280000300800 */
[----:B------:R0:W-:Y:S02]  /*6dd0*/  STS.U16 [R22+UR12+0x3c00], R99 ;  /* 0x003c006316007988 */ /* 0x0001e4000800040c */
[----:B0-----:R-:W-:-:S02]  /*6de0*/  PRMT R99, RZ, 0x7610, R99 ;  /* 0x00007610ff637816 */ /* 0x001fc40000000063 */
[----:B---3--:R-:W-:Y:S02]  /*6df0*/  IADD3 R96, P1, R119, R17, RZ ;  /* 0x0000001177607210 */ /* 0x008fe40007f3e0ff */
[----:B------:R-:W3:Y:S03]  /*6e00*/  LDL.LU R119, [R1+0x54] ;  /* 0x0000540001777983 */ /* 0x000ee60000300800 */
[----:B------:R-:W-:-:S05]  /*6e10*/  IMAD.X R97, R121, 0x1, R18, P1 ;  /* 0x0000000179617824 */ /* 0x000fca00008e0612 */
[----:B------:R0:W3:Y:S02]  /*6e20*/  @!P0 LDG.E.U16 R101, desc[UR14][R96.64] ;  /* 0x0000000e60658981 */ /* 0x0000e4000c1e1500 */
[----:B0-----:R-:W-:-:S05]  /*6e30*/  IADD3 R96, P1, R118, R17, RZ ;  /* 0x0000001176607210 */ /* 0x001fca0007f3e0ff */
[----:B------:R-:W-:Y:S01]  /*6e40*/  IMAD.X R97, R113, 0x1, R18, P1 ;  /* 0x0000000171617824 */ /* 0x000fe200008e0612 */
[----:B------:R0:W-:Y:S04]  /*6e50*/  STL [R1+0x310], R121 ;  /* 0x0003107901007387 */ /* 0x0001e80000100800 */
[----:B------:R1:W3:Y:S04]  /*6e60*/  @!P0 LDG.E.U16 R100, desc[UR14][R96.64] ;  /* 0x0000000e60648981 */ /* 0x0002e8000c1e1500 */
[----:B0-----:R-:W3:Y:S01]  /*6e70*/  LDL.LU R121, [R1+0x150] ;  /* 0x0001500001797983 */ /* 0x001ee20000300800 */
[----:B-1----:R-:W-:-:S03]  /*6e80*/  IADD3 R96, P1, R122, R17, RZ ;  /* 0x000000117a607210 */ /* 0x002fc60007f3e0ff */
[----:B------:R0:W-:Y:S02]  /*6e90*/  STL [R1+0x314], R118 ;  /* 0x0003147601007387 */ /* 0x0001e40000100800 */
[----:B------:R-:W-:-:S05]  /*6ea0*/  IMAD.X R97, R95, 0x1, R18, P1 ;  /* 0x000000015f617824 */ /* 0x000fca00008e0612 */
[----:B------:R1:W3:Y:S04]  /*6eb0*/  @!P0 LDG.E.U16 R99, desc[UR14][R96.64] ;  /* 0x0000000e60638981 */ /* 0x0002e8000c1e1500 */
[----:B0-----:R-:W3:Y:S04]  /*6ec0*/  LDL.LU R118, [R1+0xe4] ;  /* 0x0000e40001767983 */ /* 0x001ee80000300800 */
[----:B------:R0:W-:Y:S01]  /*6ed0*/  STL [R1+0x318], R113 ;  /* 0x0003187101007387 */ /* 0x0001e20000100800 */
[----:B-1----:R-:W-:-:S03]  /*6ee0*/  IADD3 R96, P1, R94, R17, RZ ;  /* 0x000000115e607210 */ /* 0x002fc60007f3e0ff */
[----:B0-----:R-:W3:Y:S04]  /*6ef0*/  LDL.LU R113, [R1+0xe0] ;  /* 0x0000e00001717983 */ /* 0x001ee80000300800 */
[----:B------:R0:W-:Y:S04]  /*6f00*/  STL [R1+0x31c], R122 ;  /* 0x00031c7a01007387 */ /* 0x0001e80000100800 */
[----:B0-----:R-:W3:Y:S04]  /*6f10*/  LDL.LU R122, [R1+0x44] ;  /* 0x00004400017a7983 */ /* 0x001ee80000300800 */
[----:B------:R0:W-:Y:S04]  /*6f20*/  STL [R1+0x320], R95 ;  /* 0x0003205f01007387 */ /* 0x0001e80000100800 */
[----:B0-----:R-:W3:Y:S04]  /*6f30*/  LDL.LU R95, [R1+0x40] ;  /* 0x00004000015f7983 */ /* 0x001ee80000300800 */
[----:B------:R0:W-:Y:S04]  /*6f40*/  STL [R1+0x324], R94 ;  /* 0x0003245e01007387 */ /* 0x0001e80000100800 */
[----:B0-----:R-:W3:Y:S01]  /*6f50*/  LDL R94, [R1+0x48] ;  /* 0x00004800015e7983 */ /* 0x001ee20000100800 */
[----:B------:R-:W-:-:S03]  /*6f60*/  IMAD.X R97, R114, 0x1, R18, P1 ;  /* 0x0000000172617824 */ /* 0x000fc600008e0612 */
[----:B------:R0:W-:Y:S02]  /*6f70*/  STS.U16 [R22+UR12+0x4000], R106 ;  /* 0x0040006a16007988 */ /* 0x0001e4000800040c */
[----:B0-----:R-:W-:Y:S02]  /*6f80*/  PRMT R106, RZ, 0x7610, R106 ;  /* 0x00007610ff6a7816 */ /* 0x001fe4000000006a */
[----:B------:R0:W-:Y:S04]  /*6f90*/  STS.U16 [R22+UR12+0x4400], R105 ;  /* 0x0044006916007988 */ /* 0x0001e8000800040c */
[----:B------:R3:W3:Y:S01]  /*6fa0*/  @!P0 LDG.E.U16 R106, desc[UR14][R96.64] ;  /* 0x0000000e606a8981 */ /* 0x0006e2000c1e1500 */
[----:B0-----:R-:W-:-:S03]  /*6fb0*/  PRMT R105, RZ, 0x7610, R105 ;  /* 0x00007610ff697816 */ /* 0x001fc60000000069 */
[----:B------:R0:W-:Y:S04]  /*6fc0*/  STS.U16 [R22+UR12+0x4800], R104 ;  /* 0x0048006816007988 */ /* 0x0001e8000800040c */
[----:B------:R-:W-:Y:S01]  /*6fd0*/  STL [R1+0x328], R114 ;  /* 0x0003287201007387 */ /* 0x000fe20000100800 */
[----:B0-----:R-:W-:-:S03]  /*6fe0*/  PRMT R104, RZ, 0x7610, R104 ;  /* 0x00007610ff687816 */ /* 0x001fc60000000068 */
[----:B--2---:R0:W-:Y:S02]  /*6ff0*/  STS.U16 [R22+UR12+0x4c00], R103 ;  /* 0x004c006716007988 */ /* 0x0041e4000800040c */
[----:B0-----:R-:W-:Y:S02]  /*7000*/  PRMT R103, RZ, 0x7610, R103 ;  /* 0x00007610ff677816 */ /* 0x001fe40000000067 */
[----:B----4-:R0:W-:Y:S02]  /*7010*/  STS.U16 [R22+UR12+0x5000], R102 ;  /* 0x0050006616007988 */ /* 0x0101e4000800040c */
[----:B0-----:R-:W-:Y:S02]  /*7020*/  PRMT R102, RZ, 0x7610, R102 ;  /* 0x00007610ff667816 */ /* 0x001fe40000000066 */
[----:B---3--:R-:W-:-:S05]  /*7030*/  IADD3 R96, P1, R119, R17, RZ ;  /* 0x0000001177607210 */ /* 0x008fca0007f3e0ff */
[----:B------:R-:W-:-:S05]  /*7040*/  IMAD.X R97, R112, 0x1, R18, P1 ;  /* 0x0000000170617824 */ /* 0x000fca00008e0612 */
[----:B------:R0:W2:Y:S02]  /*7050*/  @!P0 LDG.E.U16 R105, desc[UR14][R96.64] ;  /* 0x0000000e60698981 */ /* 0x0000a4000c1e1500 */
[----:B0-----:R-:W-:-:S05]  /*7060*/  IADD3 R96, P1, R0, R17, RZ ;  /* 0x0000001100607210 */ /* 0x001fca0007f3e0ff */
[----:B------:R-:W-:Y:S01]  /*7070*/  IMAD.X R97, R117, 0x1, R18, P1 ;  /* 0x0000000175617824 */ /* 0x000fe200008e0612 */
[----:B------:R-:W-:Y:S04]  /*7080*/  STL [R1+0x32c], R119 ;  /* 0x00032c7701007387 */ /* 0x000fe80000100800 */
[----:B------:R0:W3:Y:S04]  /*7090*/  @!P0 LDG.E.U16 R104, desc[UR14][R96.64] ;  /* 0x0000000e60688981 */ /* 0x0000e8000c1e1500 */
[----:B------:R-:W-:Y:S04]  /*70a0*/  STL [R1+0x330], R112 ;  /* 0x0003307001007387 */ /* 0x000fe80000100800 */
        /* <DEDUP_REMOVED lines=11> */
[----:B------:R-:W4:Y:S04]  /*7160*/  LDL.LU R112, [R1+0x3c] ;  /* 0x00003c0001707983 */ /* 0x000f280000300800 */
[----:B------:R-:W4:Y:S04]  /*7170*/  LDL.LU R119, [R1+0xd8] ;  /* 0x0000d80001777983 */ /* 0x000f280000300800 */
[----:B------:R-:W4:Y:S01]  /*7180*/  LDL.LU R114, [R1+0xdc] ;  /* 0x0000dc0001727983 */ /* 0x000f220000300800 */
[----:B-1----:R-:W-:-:S03]  /*7190*/  IADD3 R96, P1, R94, R17, RZ ;  /* 0x000000115e607210 */ /* 0x002fc60007f3e0ff */
[----:B------:R-:W4:Y:S02]  /*71a0*/  LDL.LU R94, [R1+0x14c] ;  /* 0x00014c00015e7983 */ /* 0x000f240000300800 */
[----:B------:R-:W-:Y:S02]  /*71b0*/  IMAD.X R97, R111, 0x1, R18, P1 ;  /* 0x000000016f617824 */ /* 0x000fe400008e0612 */
[----:B------:R0:W-:Y:S04]  /*71c0*/  STS.U16 [R22+UR12+0x5400], R101 ;  /* 0x0054006516007988 */ /* 0x0001e8000800040c */
[----:B------:R1:W4:Y:S01]  /*71d0*/  @!P0 LDG.E.U16 R102, desc[UR14][R96.64] ;  /* 0x0000000e60668981 */ /* 0x000322000c1e1500 */
[----:B0-----:R-:W-:Y:S02]  /*71e0*/  PRMT R101, RZ, 0x7610, R101 ;  /* 0x00007610ff657816 */ /* 0x001fe40000000065 */
[----:B-1----:R-:W-:-:S05]  /*71f0*/  IADD3 R96, P1, R121, R17, RZ ;  /* 0x0000001179607210 */ /* 0x002fca0007f3e0ff */
[----:B------:R-:W-:Y:S01]  /*7200*/  IMAD.X R97, R118, 0x1, R18, P1 ;  /* 0x0000000176617824 */ /* 0x000fe200008e0612 */
[----:B------:R0:W-:Y:S04]  /*7210*/  STL [R1+0x344], R111 ;  /* 0x0003446f01007387 */ /* 0x0001e80000100800 */
[----:B------:R1:W4:Y:S04]  /*7220*/  @!P0 LDG.E.U16 R101, desc[UR14][R96.64] ;  /* 0x0000000e60658981 */ /* 0x000328000c1e1500 */
[----:B------:R1:W-:Y:S04]  /*7230*/  STS.U16 [R22+UR12+0x5800], R100 ;  /* 0x0058006416007988 */ /* 0x0003e8000800040c */
[----:B0-----:R-:W4:Y:S01]  /*7240*/  LDL.LU R111, [R1+0x30] ;  /* 0x00003000016f7983 */ /* 0x001f220000300800 */
[----:B-1----:R-:W-:-:S03]  /*7250*/  IADD3 R96, P1, R113, R17, RZ ;  /* 0x0000001171607210 */ /* 0x002fc60007f3e0ff */
[----:B------:R0:W-:Y:S01]  /*7260*/  STL [R1+0x348], R121 ;  /* 0x0003487901007387 */ /* 0x0001e20000100800 */
[----:B------:R-:W-:Y:S01]  /*7270*/  PRMT R100, RZ, 0x7610, R100 ;  /* 0x00007610ff647816 */ /* 0x000fe20000000064 */
[----:B------:R-:W-:-:S05]  /*7280*/  IMAD.X R97, R122, 0x1, R18, P1 ;  /* 0x000000017a617824 */ /* 0x000fca00008e0612 */
[----:B------:R1:W4:Y:S04]  /*7290*/  @!P0 LDG.E.U16 R100, desc[UR14][R96.64] ;  /* 0x0000000e60648981 */ /* 0x000328000c1e1500 */
[----:B0-----:R-:W4:Y:S04]  /*72a0*/  LDL.LU R121, [R1+0x144] ;  /* 0x0001440001797983 */ /* 0x001f280000300800 */
[----:B------:R0:W-:Y:S01]  /*72b0*/  STL [R1+0x34c], R118 ;  /* 0x00034c7601007387 */ /* 0x0001e20000100800 */
[----:B-1----:R-:W-:-:S03]  /*72c0*/  IADD3 R96, P1, R95, R17, RZ ;  /* 0x000000115f607210 */ /* 0x002fc60007f3e0ff */
[----:B0-----:R-:W4:Y:S04]  /*72d0*/  LDL.LU R118, [R1+0xcc] ;  /* 0x0000cc0001767983 */ /* 0x001f280000300800 */
[----:B------:R0:W-:Y:S04]  /*72e0*/  STL [R1+0x350], R113 ;  /* 0x0003507101007387 */ /* 0x0001e80000100800 */
[----:B0-----:R-:W4:Y:S04]  /*72f0*/  LDL.LU R113, [R1+0xc8] ;  /* 0x0000c80001717983 */ /* 0x001f280000300800 */
[----:B------:R0:W-:Y:S04]  /*7300*/  STL [R1+0x354], R122 ;  /* 0x0003547a01007387 */ /* 0x0001e80000100800 */
[----:B0-----:R-:W4:Y:S04]  /*7310*/  LDL.LU R122, [R1+0x2c] ;  /* 0x00002c00017a7983 */ /* 0x001f280000300800 */
[----:B------:R0:W-:Y:S04]  /*7320*/  STL [R1+0x358], R95 ;  /* 0x0003585f01007387 */ /* 0x0001e80000100800 */
[----:B0-----:R-:W4:Y:S01]  /*7330*/  LDL R95, [R1+0x34] ;  /* 0x00003400015f7983 */ /* 0x001f220000100800 */
[----:B------:R-:W-:-:S03]  /*7340*/  IMAD.X R97, R110, 0x1, R18, P1 ;  /* 0x000000016e617824 */ /* 0x000fc600008e0612 */
[----:B------:R0:W-:Y:S02]  /*7350*/  STS.U16 [R22+UR12+0x5c00], R99 ;  /* 0x005c006316007988 */ /* 0x0001e4000800040c */
[----:B0-----:R-:W-:Y:S02]  /*7360*/  PRMT R99, RZ, 0x7610, R99 ;  /* 0x00007610ff637816 */ /* 0x001fe40000000063 */
[----:B------:R0:W-:Y:S04]  /*7370*/  STS.U16 [R22+UR12+0x6000], R106 ;  /* 0x0060006a16007988 */ /* 0x0001e8000800040c */
[----:B------:R1:W4:Y:S01]  /*7380*/  @!P0 LDG.E.U16 R99, desc[UR14][R96.64] ;  /* 0x0000000e60638981 */ /* 0x000322000c1e1500 */
[----:B0-----:R-:W-:-:S03]  /*7390*/  PRMT R106, RZ, 0x7610, R106 ;  /* 0x00007610ff6a7816 */ /* 0x001fc6000000006a */
[----:B------:R-:W-:Y:S04]  /*73a0*/  STL [R1+0x35c], R110 ;  /* 0x00035c6e01007387 */ /* 0x000fe80000100800 */
[----:B--2---:R0:W-:Y:S02]  /*73b0*/  STS.U16 [R22+UR12+0x6400], R105 ;  /* 0x0064006916007988 */ /* 0x0041e4000800040c */
[----:B0-----:R-:W-:Y:S02]  /*73c0*/  PRMT R105, RZ, 0x7610, R105 ;  /* 0x00007610ff697816 */ /* 0x001fe40000000069 */
[----:B---3--:R0:W-:Y:S02]  /*73d0*/  STS.U16 [R22+UR12+0x6800], R104 ;  /* 0x0068006816007988 */ /* 0x0081e4000800040c */
[----:B0-----:R-:W-:-:S02]  /*73e0*/  PRMT R104, RZ, 0x7610, R104 ;  /* 0x00007610ff687816 */ /* 0x001fc40000000068 */
[----:B----4-:R0:W-:Y:S02]  /*73f0*/  STS.U16 [R22+UR12+0x6c00], R103 ;  /* 0x006c006716007988 */ /* 0x0101e4000800040c */
[----:B0-----:R-:W-:Y:S02]  /*7400*/  PRMT R103, RZ, 0x7610, R103 ;  /* 0x00007610ff677816 */ /* 0x001fe40000000067 */
[----:B-1----:R-:W-:-:S05]  /*7410*/  IADD3 R96, P1, R94, R17, RZ ;  /* 0x000000115e607210 */ /* 0x002fca0007f3e0ff */
[----:B------:R-:W-:-:S05]  /*7420*/  IMAD.X R97, R114, 0x1, R18, P1 ;  /* 0x0000000172617824 */ /* 0x000fca00008e0612 */
[----:B------:R0:W2:Y:S02]  /*7430*/  @!P0 LDG.E.U16 R106, desc[UR14][R96.64] ;  /* 0x0000000e606a8981 */ /* 0x0000a4000c1e1500 */
[----:B0-----:R-:W-:-:S05]  /*7440*/  IADD3 R96, P1, R119, R17, RZ ;  /* 0x0000001177607210 */ /* 0x001fca0007f3e0ff */
[----:B------:R-:W-:-:S05]  /*7450*/  IMAD.X R97, R112, 0x1, R18, P1 ;  /* 0x0000000170617824 */ /* 0x000fca00008e0612 */
[----:B------:R0:W3:Y:S02]  /*7460*/  @!P0 LDG.E.U16 R105, desc[UR14][R96.64] ;  /* 0x0000000e60698981 */ /* 0x0000e4000c1e1500 */
[----:B0-----:R-:W-:-:S05]  /*7470*/  IADD3 R96, P1, R0, R17, RZ ;  /* 0x0000001100607210 */ /* 0x001fca0007f3e0ff */
[----:B------:R-:W-:Y:S01]  /*7480*/  IMAD.X R97, R109, 0x1, R18, P1 ;  /* 0x000000016d617824 */ /* 0x000fe200008e0612 */
[----:B------:R-:W-:Y:S04]  /*7490*/  STL [R1+0x360], R94 ;  /* 0x0003605e01007387 */ /* 0x000fe80000100800 */
[----:B------:R0:W4:Y:S04]  /*74a0*/  @!P0 LDG.E.U16 R104, desc[UR14][R96.64] ;  /* 0x0000000e60688981 */ /* 0x000128000c1e1500 */
[----:B------:R-:W-:Y:S01]  /*74b0*/  STL [R1+0x364], R114 ;  /* 0x0003647201007387 */ /* 0x000fe20000100800 */
[----:B0-----:R-:W-:-:S03]  /*74c0*/  IADD3 R96, P1, R117, R17, RZ ;  /* 0x0000001175607210 */ /* 0x001fc60007f3e0ff */
[----:B------:R-:W-:Y:S02]  /*74d0*/  STL [R1+0x368], R119 ;  /* 0x0003687701007387 */ /* 0x000fe40000100800 */
[----:B------:R-:W-:Y:S02]  /*74e0*/  IMAD.X R97, R19, 0x1, R18, P1 ;  /* 0x0000000113617824 */ /* 0x000fe400008e0612 */
[----:B------:R-:W-:Y:S04]  /*74f0*/  STL [R1+0x36c], R112 ;  /* 0x00036c7001007387 */ /* 0x000fe80000100800 */
[----:B------:R-:W-:Y:S04]  /*7500*/  STL [R1+0x370], R0 ;  /* 0x0003700001007387 */ /* 0x000fe80000100800 */
[----:B------:R-:W-:Y:S04]  /*7510*/  STL [R1+0x374], R109 ;  /* 0x0003746d01007387 */ /* 0x000fe80000100800 */
[----:B------:R-:W-:Y:S04]  /*7520*/  STL [R1+0x378], R117 ;  /* 0x0003787501007387 */ /* 0x000fe80000100800 */
[----:B------:R-:W-:Y:S04]  /*7530*/  STL [R1+0x37c], R19 ;  /* 0x00037c1301007387 */ /* 0x000fe80000100800 */
[----:B------:R0:W4:Y:S04]  /*7540*/  @!P0 LDG.E.U16 R103, desc[UR14][R96.64] ;  /* 0x0000000e60678981 */ /* 0x000128000c1e1500 */
[----:B------:R1:W-:Y:S01]  /*7550*/  STL [R1+0x380], R120 ;  /* 0x0003807801007387 */ /* 0x0003e20000100800 */
[----:B0-----:R-:W-:-:S03]  /*7560*/  IADD3 R96, P1, R120, R17, RZ ;  /* 0x0000001178607210 */ /* 0x001fc60007f3e0ff */
[----:B-1----:R-:W4:Y:S04]  /*7570*/  LDL.LU R120, [R1+0x18] ;  /* 0x0000180001787983 */ /* 0x002f280000300800 */
[----:B------:R-:W4:Y:S04]  /*7580*/  LDL.LU R19, [R1+0x1c] ;  /* 0x00001c0001137983 */ /* 0x000f280000300800 */
[----:B------:R-:W4:Y:S04]  /*7590*/  LDL.LU R117, [R1+0xb8] ;  /* 0x0000b80001757983 */ /* 0x000f280000300800 */
[----:B------:R-:W4:Y:S04]  /*75a0*/  LDL.LU R109, [R1+0xbc] ;  /* 0x0000bc00016d7983 */ /* 0x000f280000300800 */
[----:B------:R-:W4:Y:S04]  /*75b0*/  LDL.LU R0, [R1+0x13c] ;  /* 0x00013c0001007983 */ /* 0x000f280000300800 */
[----:B------:R-:W4:Y:S01]  /*75c0*/  LDL.LU R112, [R1+0x20] ;  /* 0x0000200001707983 */ /* 0x000f220000300800 */
[----:B------:R-:W-:-:S03]  /*75d0*/  IMAD.X R97, R95, 0x1, R18, P1 ;  /* 0x000000015f617824 */ /* 0x000fc600008e0612 */
[----:B------:R-:W4:Y:S04]  /*75e0*/  LDL.LU R119, [R1+0x24] ;  /* 0x0000240001777983 */ /* 0x000f280000300800 */
[----:B------:R-:W4:Y:S04]  /*75f0*/  LDL.LU R114, [R1+0xc0] ;  /* 0x0000c00001727983 */ /* 0x000f280000300800 */
[----:B------:R-:W4:Y:S04]  /*7600*/  LDL.LU R94, [R1+0xc4] ;  /* 0x0000c400015e7983 */ /* 0x000f280000300800 */
[----:B------:R-:W4:Y:S04]  /*7610*/  LDL.LU R110, [R1+0x140] ;  /* 0x00014000016e7983 */ /* 0x000f280000300800 */
[----:B------:R-:W4:Y:S04]  /*7620*/  LDL.LU R95, [R1+0x28] ;  /* 0x00002800015f7983 */ /* 0x000f280000300800 */
        /* <DEDUP_REMOVED lines=8> */
[----:B------:R1:W4:Y:S01]  /*76b0*/  @!P0 LDG.E.U16 R101, desc[UR14][R96.64] ;  /* 0x0000000e60658981 */ /* 0x000322000c1e1500 */
[----:B0-----:R-:W-:Y:S02]  /*76c0*/  PRMT R100, RZ, 0x7610, R100 ;  /* 0x00007610ff647816 */ /* 0x001fe40000000064 */
[----:B-1----:R-:W-:Y:S01]  /*76d0*/  IADD3 R96, P1, R121, R17, RZ ;  /* 0x0000001179607210 */ /* 0x002fe20007f3e0ff */
[----:B------:R0:W-:Y:S04]  /*76e0*/  STL [R1+0x384], R111 ;  /* 0x0003846f01007387 */ /* 0x0001e80000100800 */
[----:B------:R-:W-:-:S05]  /*76f0*/  IMAD.X R97, R118, 0x1, R18, P1 ;  /* 0x0000000176617824 */ /* 0x000fca00008e0612 */
[----:B------:R1:W4:Y:S04]  /*7700*/  @!P0 LDG.E.U16 R100, desc[UR14][R96.64] ;  /* 0x0000000e60648981 */ /* 0x000328000c1e1500 */
[----:B0-----:R-:W4:Y:S04]  /*7710*/  LDL.LU R111, [R1+0xb4] ;  /* 0x0000b400016f7983 */ /* 0x001f280000300800 */
[----:B------:R0:W-:Y:S01]  /*7720*/  STL [R1+0x388], R107 ;  /* 0x0003886b01007387 */ /* 0x0001e20000100800 */
[----:B-1----:R-:W-:-:S03]  /*7730*/  IADD3 R96, P1, R113, R17, RZ ;  /* 0x0000001171607210 */ /* 0x002fc60007f3e0ff */
[----:B0-----:R-:W4:Y:S04]  /*7740*/  LDL.LU R107, [R1+0xb0] ;  /* 0x0000b000016b7983 */ /* 0x001f280000300800 */
[----:B------:R0:W-:Y:S01]  /*7750*/  STL [R1+0x38c], R121 ;  /* 0x00038c7901007387 */ /* 0x0001e20000100800 */
[----:B------:R-:W-:-:S03]  /*7760*/  IMAD.X R97, R122, 0x1, R18, P1 ;  /* 0x000000017a617824 */ /* 0x000fc600008e0612 */
[----:B0-----:R-:W4:Y:S04]  /*7770*/  LDL.LU R121, [R1+0x14] ;  /* 0x0000140001797983 */ /* 0x001f280000300800 */
[----:B------:R0:W-:Y:S04]  /*7780*/  STL [R1+0x390], R118 ;  /* 0x0003907601007387 */ /* 0x0001e80000100800 */
[----:B0-----:R-:W4:Y:S04]  /*7790*/  LDL.LU R118, [R1+0x10] ;  /* 0x0000100001767983 */ /* 0x001f280000300800 */
[----:B------:R0:W-:Y:S04]  /*77a0*/  STL [R1+0x394], R113 ;  /* 0x0003947101007387 */ /* 0x0001e80000100800 */
[----:B0-----:R-:W4:Y:S04]  /*77b0*/  LDL.LU R113, [R1+0xac] ;  /* 0x0000ac0001717983 */ /* 0x001f280000300800 */
[----:B------:R0:W-:Y:S04]  /*77c0*/  STL [R1+0x398], R122 ;  /* 0x0003987a01007387 */ /* 0x0001e80000100800 */
[----:B0-----:R-:W4:Y:S04]  /*77d0*/  LDL R122, [R1+0x138] ;  /* 0x00013800017a7983 */ /* 0x001f280000100800 */
[----:B------:R0:W-:Y:S02]  /*77e0*/  STS.U16 [R22+UR12+0x7c00], R99 ;  /* 0x007c006316007988 */ /* 0x0001e4000800040c */
[----:B0-----:R-:W-:-:S06]  /*77f0*/  PRMT R99, RZ, 0x7610, R99 ;  /* 0x00007610ff637816 */ /* 0x001fcc0000000063 */
[----:B------:R4:W4:Y:S04]  /*7800*/  @!P0 LDG.E.U16 R99, desc[UR14][R96.64] ;  /* 0x0000000e60638981 */ /* 0x000928000c1e1500 */
[----:B--2---:R0:W-:Y:S02]  /*7810*/  STS.U16 [R22+UR12+0x8000], R106 ;  /* 0x0080006a16007988 */ /* 0x0041e4000800040c */
[----:B0-----:R-:W-:Y:S02]  /*7820*/  PRMT R106, RZ, 0x7610, R106 ;  /* 0x00007610ff6a7816 */ /* 0x001fe4000000006a */
[----:B---3--:R0:W-:Y:S02]  /*7830*/  STS.U16 [R22+UR12+0x8400], R105 ;  /* 0x0084006916007988 */ /* 0x0081e4000800040c */
[----:B0-----:R-:W-:-:S02]  /*7840*/  PRMT R105, RZ, 0x7610, R105 ;  /* 0x00007610ff697816 */ /* 0x001fc40000000069 */
[----:B----4-:R-:W-:-:S05]  /*7850*/  IADD3 R96, P1, R95, R17, RZ ;  /* 0x000000115f607210 */ /* 0x010fca0007f3e0ff */
[----:B------:R-:W-:-:S05]  /*7860*/  IMAD.X R97, R15, 0x1, R18, P1 ;  /* 0x000000010f617824 */ /* 0x000fca00008e0612 */
[----:B------:R0:W2:Y:S02]  /*7870*/  @!P0 LDG.E.U16 R106, desc[UR14][R96.64] ;  /* 0x0000000e606a8981 */ /* 0x0000a4000c1e1500 */
[----:B0-----:R-:W-:-:S05]  /*7880*/  IADD3 R96, P1, R110, R17, RZ ;  /* 0x000000116e607210 */ /* 0x001fca0007f3e0ff */
[----:B------:R-:W-:-:S05]  /*7890*/  IMAD.X R97, R94, 0x1, R18, P1 ;  /* 0x000000015e617824 */ /* 0x000fca00008e0612 */
[----:B------:R0:W3:Y:S04]  /*78a0*/  @!P0 LDG.E.U16 R105, desc[UR14][R96.64] ;  /* 0x0000000e60698981 */ /* 0x0000e8000c1e1500 */
[----:B------:R1:W-:Y:S01]  /*78b0*/  STS.U16 [R22+UR12+0x8800], R104 ;  /* 0x0088006816007988 */ /* 0x0003e2000800040c */
[----:B0-----:R-:W-:Y:S02]  /*78c0*/  IADD3 R96, P1, R114, R17, RZ ;  /* 0x0000001172607210 */ /* 0x001fe40007f3e0ff */
[----:B-1----:R-:W-:-:S03]  /*78d0*/  PRMT R104, RZ, 0x7610, R104 ;  /* 0x00007610ff687816 */ /* 0x002fc60000000068 */
[----:B------:R-:W-:Y:S01]  /*78e0*/  IMAD.X R97, R119, 0x1, R18, P1 ;  /* 0x0000000177617824 */ /* 0x000fe200008e0612 */
        /* <DEDUP_REMOVED lines=15> */
[----:B------:R-:W-:Y:S04]  /*79e0*/  STL [R1+0x39c], R95 ;  /* 0x00039c5f01007387 */ /* 0x000fe80000100800 */
[----:B------:R0:W4:Y:S04]  /*79f0*/  @!P0 LDG.E.U16 R101, desc[UR14][R96.64] ;  /* 0x0000000e60658981 */ /* 0x000128000c1e1500 */
[----:B------:R-:W-:Y:S04]  /*7a00*/  STL [R1+0x3a0], R15 ;  /* 0x0003a00f01007387 */ /* 0x000fe80000100800 */
[----:B------:R-:W-:Y:S01]  /*7a10*/  STL [R1+0x3a4], R110 ;  /* 0x0003a46e01007387 */ /* 0x000fe20000100800 */
[----:B0-----:R-:W-:-:S03]  /*7a20*/  IADD3 R96, P1, R120, R17, RZ ;  /* 0x0000001178607210 */ /* 0x001fc60007f3e0ff */
[----:B------:R-:W-:Y:S04]  /*7a30*/  STL [R1+0x3a8], R94 ;  /* 0x0003a85e01007387 */ /* 0x000fe80000100800 */
[----:B------:R0:W-:Y:S01]  /*7a40*/  STS.U16 [R22+UR12+0x9800], R100 ;  /* 0x0098006416007988 */ /* 0x0001e2000800040c */
[----:B------:R-:W-:-:S03]  /*7a50*/  IMAD.X R97, R13, 0x1, R18, P1 ;  /* 0x000000010d617824 */ /* 0x000fc600008e0612 */
[----:B------:R-:W-:Y:S04]  /*7a60*/  STL [R1+0x3ac], R114 ;  /* 0x0003ac7201007387 */ /* 0x000fe80000100800 */
[----:B------:R1:W-:Y:S01]  /*7a70*/  STL [R1+0x3b0], R119 ;  /* 0x0003b07701007387 */ /* 0x0003e20000100800 */
[----:B0-----:R-:W-:-:S06]  /*7a80*/  PRMT R100, RZ, 0x7610, R100 ;  /* 0x00007610ff647816 */ /* 0x001fcc0000000064 */
[----:B------:R0:W4:Y:S04]  /*7a90*/  @!P0 LDG.E.U16 R100, desc[UR14][R96.64] ;  /* 0x0000000e60648981 */ /* 0x000128000c1e1500 */
[----:B-1----:R-:W4:Y:S04]  /*7aa0*/  LDL.LU R119, [R1] ;  /* 0x0000000001777983 */ /* 0x002f280000300800 */
[----:B------:R-:W4:Y:S04]  /*7ab0*/  LDL.LU R114, [R1+0xa4] ;  /* 0x0000a40001727983 */ /* 0x000f280000300800 */
[----:B------:R-:W4:Y:S01]  /*7ac0*/  LDL.LU R94, [R1+0xa8] ;  /* 0x0000a800015e7983 */ /* 0x000f220000300800 */
[----:B0-----:R-:W-:-:S03]  /*7ad0*/  IADD3 R96, P1, R122, R17, RZ ;  /* 0x000000117a607210 */ /* 0x001fc60007f3e0ff */
[----:B------:R-:W4:Y:S04]  /*7ae0*/  LDL.LU R110, [R1+0x134] ;  /* 0x00013400016e7983 */ /* 0x000f280000300800 */
[----:B------:R-:W4:Y:S04]  /*7af0*/  LDL.LU R15, [R1+0x4] ;  /* 0x00000400010f7983 */ /* 0x000f280000300800 */
[----:B------:R-:W4:Y:S04]  /*7b00*/  LDL.LU R95, [R1+0x8] ;  /* 0x00000800015f7983 */ /* 0x000f280000300800 */
[----:B------:R-:W4:Y:S01]  /*7b10*/  LDL.LU R122, [R1+0xc] ;  /* 0x00000c00017a7983 */ /* 0x000f220000300800 */
[----:B------:R-:W-:-:S03]  /*7b20*/  IMAD.X R97, R111, 0x1, R18, P1 ;  /* 0x000000016f617824 */ /* 0x000fc600008e0612 */
[----:B------:R0:W-:Y:S02]  /*7b30*/  STS.U16 [R22+UR12+0x9c00], R99 ;  /* 0x009c006316007988 */ /* 0x0001e4000800040c */
[----:B0-----:R-:W-:-:S06]  /*7b40*/  PRMT R99, RZ, 0x7610, R99 ;  /* 0x00007610ff637816 */ /* 0x001fcc0000000063 */
[----:B------:R0:W4:Y:S02]  /*7b50*/  @!P0 LDG.E.U16 R99, desc[UR14][R96.64] ;  /* 0x0000000e60638981 */ /* 0x000124000c1e1500 */
[----:B0-----:R-:W-:-:S05]  /*7b60*/  IADD3 R96, P1, R107, R17, RZ ;  /* 0x000000116b607210 */ /* 0x001fca0007f3e0ff */
[----:B------:R-:W-:Y:S01]  /*7b70*/  IMAD.X R97, R121, 0x1, R18, P1 ;  /* 0x0000000179617824 */ /* 0x000fe200008e0612 */
[----:B--2---:R0:W-:Y:S02]  /*7b80*/  STS.U16 [R22+UR12+0xa000], R106 ;  /* 0x00a0006a16007988 */ /* 0x0041e4000800040c */
[----:B0-----:R-:W-:-:S06]  /*7b90*/  PRMT R106, RZ, 0x7610, R106 ;  /* 0x00007610ff6a7816 */ /* 0x001fcc000000006a */
[----:B------:R0:W2:Y:S04]  /*7ba0*/  @!P0 LDG.E.U16 R106, desc[UR14][R96.64] ;  /* 0x0000000e606a8981 */ /* 0x0000a8000c1e1500 */
[----:B---3--:R1:W-:Y:S01]  /*7bb0*/  STS.U16 [R22+UR12+0xa400], R105 ;  /* 0x00a4006916007988 */ /* 0x0083e2000800040c */
[----:B0-----:R-:W-:Y:S02]  /*7bc0*/  IADD3 R96, P1, R118, R17, RZ ;  /* 0x0000001176607210 */ /* 0x001fe40007f3e0ff */
[----:B-1----:R-:W-:-:S03]  /*7bd0*/  PRMT R105, RZ, 0x7610, R105 ;  /* 0x00007610ff697816 */ /* 0x002fc60000000069 */
[----:B------:R-:W-:-:S05]  /*7be0*/  IMAD.X R97, R12, 0x1, R18, P1 ;  /* 0x000000010c617824 */ /* 0x000fca00008e0612 */
[----:B------:R0:W3:Y:S04]  /*7bf0*/  @!P0 LDG.E.U16 R105, desc[UR14][R96.64] ;  /* 0x0000000e60698981 */ /* 0x0000e8000c1e1500 */
[----:B----4-:R1:W-:Y:S01]  /*7c00*/  STS.U16 [R22+UR12+0xa800], R104 ;  /* 0x00a8006816007988 */ /* 0x0103e2000800040c */
[----:B0-----:R-:W-:Y:S02]  /*7c10*/  IADD3 R96, P1, R113, R17, RZ ;  /* 0x0000001171607210 */ /* 0x001fe40007f3e0ff */
[----:B-1----:R-:W-:Y:S01]  /*7c20*/  PRMT R104, RZ, 0x7610, R104 ;  /* 0x00007610ff687816 */ /* 0x002fe20000000068 */
[----:B------:R0:W-:Y:S02]  /*7c30*/  STS.U16 [R22+UR12+0xac00], R103 ;  /* 0x00ac006716007988 */ /* 0x0001e4000800040c */
[----:B0-----:R-:W-:-:S02]  /*7c40*/  PRMT R103, RZ, 0x7610, R103 ;  /* 0x00007610ff677816 */ /* 0x001fc40000000067 */
[----:B------:R0:W-:Y:S02]  /*7c50*/  STS.U16 [R22+UR12+0xb000], R102 ;  /* 0x00b0006616007988 */ /* 0x0001e4000800040c */
[----:B0-----:R-:W-:Y:S02]  /*7c60*/  PRMT R102, RZ, 0x7610, R102 ;  /* 0x00007610ff667816 */ /* 0x001fe40000000066 */
[----:B------:R0:W-:Y:S02]  /*7c70*/  STS.U16 [R22+UR12+0xb400], R101 ;  /* 0x00b4006516007988 */ /* 0x0001e4000800040c */
[----:B0-----:R-:W-:Y:S01]  /*7c80*/  PRMT R101, RZ, 0x7610, R101 ;  /* 0x00007610ff657816 */ /* 0x001fe20000000065 */
[----:B------:R-:W-:-:S05]  /*7c90*/  IMAD.X R97, R122, 0x1, R18, P1 ;  /* 0x000000017a617824 */ /* 0x000fca00008e0612 */
[----:B------:R0:W4:Y:S02]  /*7ca0*/  @!P0 LDG.E.U16 R104, desc[UR14][R96.64] ;  /* 0x0000000e60688981 */ /* 0x000124000c1e1500 */
[----:B0-----:R-:W-:-:S05]  /*7cb0*/  IADD3 R96, P1, R95, R17, RZ ;  /* 0x000000115f607210 */ /* 0x001fca0007f3e0ff */
[----:B------:R-:W-:-:S05]  /*7cc0*/  IMAD.X R97, R7, 0x1, R18, P1 ;  /* 0x0000000107617824 */ /* 0x000fca00008e0612 */
[----:B------:R0:W4:Y:S02]  /*7cd0*/  @!P0 LDG.E.U16 R103, desc[UR14][R96.64] ;  /* 0x0000000e60678981 */ /* 0x000124000c1e1500 */
[----:B0-----:R-:W-:-:S05]  /*7ce0*/  IADD3 R96, P1, R15, R17, RZ ;  /* 0x000000110f607210 */ /* 0x001fca0007f3e0ff */
[----:B------:R-:W-:-:S05]  /*7cf0*/  IMAD.X R97, R11, 0x1, R18, P1 ;  /* 0x000000010b617824 */ /* 0x000fca00008e0612 */
[----:B------:R0:W4:Y:S02]  /*7d00*/  @!P0 LDG.E.U16 R102, desc[UR14][R96.64] ;  /* 0x0000000e60668981 */ /* 0x000124000c1e1500 */
[----:B0-----:R-:W-:-:S05]  /*7d10*/  IADD3 R96, P1, R110, R17, RZ ;  /* 0x000000116e607210 */ /* 0x001fca0007f3e0ff */
[----:B------:R-:W-:Y:S01]  /*7d20*/  IMAD.X R97, R94, 0x1, R18, P1 ;  /* 0x000000015e617824 */ /* 0x000fe200008e0612 */
[----:B------:R0:W-:Y:S04]  /*7d30*/  STS.U16 [R22+UR12+0xb800], R100 ;  /* 0x00b8006416007988 */ /* 0x0001e8000800040c */
[----:B------:R1:W4:Y:S01]  /*7d40*/  @!P0 LDG.E.U16 R101, desc[UR14][R96.64] ;  /* 0x0000000e60658981 */ /* 0x000322000c1e1500 */
[----:B0-----:R-:W-:Y:S02]  /*7d50*/  PRMT R100, RZ, 0x7610, R100 ;  /* 0x00007610ff647816 */ /* 0x001fe40000000064 */
[----:B-1----:R-:W-:-:S05]  /*7d60*/  IADD3 R96, P1, R114, R17, RZ ;  /* 0x0000001172607210 */ /* 0x002fca0007f3e0ff */
[----:B------:R-:W-:-:S05]  /*7d70*/  IMAD.X R97, R119, 0x1, R18, P1 ;  /* 0x0000000177617824 */ /* 0x000fca00008e0612 */
[----:B------:R0:W4:Y:S04]  /*7d80*/  @!P0 LDG.E.U16 R100, desc[UR14][R96.64] ;  /* 0x0000000e60648981 */ /* 0x000128000c1e1500 */
[----:B------:R1:W-:Y:S04]  /*7d90*/  STS.U16 [R22+UR12+0xdc00], R108 ;  /* 0x00dc006c16007988 */ /* 0x0003e8000800040c */
[----:B------:R-:W4:Y:S01]  /*7da0*/  LDL.LU R97, [R1+0x174] ;  /* 0x0001740001617983 */ /* 0x000f220000300800 */
[----:B0-----:R-:W-:-:S03]  /*7db0*/  IMAD.MOV.U32 R96, RZ, RZ, R9 ;  /* 0x000000ffff607224 */ /* 0x001fc600078e0009 */
[----:B------:R-:W4:Y:S01]  /*7dc0*/  LDL.LU R9, [R1+0x3d0] ;  /* 0x0003d00001097983 */ /* 0x000f220000300800 */
[----:B-1----:R-:W-:-:S03]  /*7dd0*/  IMAD.MOV.U32 R108, RZ, RZ, R116 ;  /* 0x000000ffff6c7224 */ /* 0x002fc600078e0074 */
[----:B------:R0:W-:Y:S04]  /*7de0*/  STS.U16 [R22+UR12+0xe000], R98 ;  /* 0x00e0006216007988 */ /* 0x0001e8000800040c */
[----:B------:R-:W4:Y:S04]  /*7df0*/  LDL.LU R116, [R1+0x3cc] ;  /* 0x0003cc0001747983 */ /* 0x000f280000300800 */
[----:B------:R1:W-:Y:S01]  /*7e00*/  STS.U16 [R22+UR12+0xe400], R93 ;  /* 0x00e4005d16007988 */ /* 0x0003e2000800040c */
[----:B0-----:R-:W-:-:S03]  /*7e10*/  IMAD.MOV.U32 R98, RZ, RZ, R6 ;  /* 0x000000ffff627224 */ /* 0x001fc600078e0006 */
[----:B------:R-:W4:Y:S04]  /*7e20*/  LDL.LU R6, [R1+0x3c8] ;  /* 0x0003c80001067983 */ /* 0x000f280000300800 */
[----:B------:R0:W-:Y:S01]  /*7e30*/  STS.U16 [R22+UR12+0xe800], R92 ;  /* 0x00e8005c16007988 */ /* 0x0001e2000800040c */
[----:B-1----:R-:W-:-:S03]  /*7e40*/  IMAD.MOV.U32 R93, RZ, RZ, R125 ;  /* 0x000000ffff5d7224 */ /* 0x002fc600078e007d */
[----:B------:R-:W4:Y:S04]  /*7e50*/  LDL.LU R125, [R1+0x3c4] ;  /* 0x0003c400017d7983 */ /* 0x000f280000300800 */
[----:B------:R1:W-:Y:S01]  /*7e60*/  STS.U16 [R22+UR12+0xec00], R91 ;  /* 0x00ec005b16007988 */ /* 0x0003e2000800040c */
[----:B0-----:R-:W-:-:S03]  /*7e70*/  IMAD.MOV.U32 R92, RZ, RZ, R5 ;  /* 0x000000ffff5c7224 */ /* 0x001fc600078e0005 */
[----:B------:R-:W4:Y:S01]  /*7e80*/  LDL.LU R5, [R1+0x3c0] ;  /* 0x0003c00001057983 */ /* 0x000f220000300800 */
[----:B-1----:R-:W-:-:S03]  /*7e90*/  IMAD.MOV.U32 R91, RZ, RZ, R3 ;  /* 0x000000ffff5b7224 */ /* 0x002fc600078e0003 */
[----:B------:R-:W4:Y:S04]  /*7ea0*/  LDL.LU R3, [R1+0x3bc] ;  /* 0x0003bc0001037983 */ /* 0x000f280000300800 */
[----:B---3--:R0:W-:Y:S04]  /*7eb0*/  STS.U16 [R22+UR12+0xc400], R105 ;  /* 0x00c4006916007988 */ /* 0x0081e8000800040c */
[----:B0-----:R-:W3:Y:S04]  /*7ec0*/  LDL.LU R105, [R1+0xa0] ;  /* 0x0000a00001697983 */ /* 0x001ee80000300800 */
[----:B------:R0:W-:Y:S02]  /*7ed0*/  STS.U16 [R22+UR12+0xf000], R90 ;  /* 0x00f0005a16007988 */ /* 0x0001e4000800040c */
[----:B0-----:R-:W-:-:S02]  /*7ee0*/  IMAD.MOV.U32 R90, RZ, RZ, R16 ;  /* 0x000000ffff5a7224 */ /* 0x001fc400078e0010 */
[----:B------:R-:W0:Y:S01]  /*7ef0*/  LDC R16, c[0x0][0x23c] ;  /* 0x00008f00ff107b82 */ /* 0x000e220000000800 */
[----:B------:R1:W-:Y:S04]  /*7f00*/  STS.U16 [R22+UR12+0xf400], R89 ;  /* 0x00f4005916007988 */ /* 0x0003e8000800040c */
[----:B------:R2:W-:Y:S01]  /*7f10*/  STS.U16 [R22+UR12+0xf800], R88 ;  /* 0x00f8005816007988 */ /* 0x0005e2000800040c */
[----:B-1----:R-:W-:-:S03]  /*7f20*/  IMAD.MOV.U32 R89, RZ, RZ, R10 ;  /* 0x000000ffff597224 */ /* 0x002fc600078e000a */
[----:B--2---:R1:W-:Y:S01]  /*7f30*/  STS.U16 [R22+UR12+0xc000], R106 ;  /* 0x00c0006a16007988 */ /* 0x0043e2000800040c */
[----:B------:R-:W-:-:S03]  /*7f40*/  IMAD.MOV.U32 R88, RZ, RZ, R21 ;  /* 0x000000ffff587224 */ /* 0x000fc600078e0015 */
[----:B------:R-:W2:Y:S01]  /*7f50*/  LDL.LU R10, [R1+0x3b8] ;  /* 0x0003b800010a7983 */ /* 0x000ea20000300800 */
[----:B0-----:R-:W-:-:S04]  /*7f60*/  IMAD.SHL.U32 R16, R16, 0x40, RZ ;  /* 0x0000004010107824 */ /* 0x001fc800078e00ff */
[----:B------:R-:W-:-:S04]  /*7f70*/  IMAD.WIDE R88, R16, 0x2, R88 ;  /* 0x0000000210587825 */ /* 0x000fc800078e0258 */
[----:B-1----:R-:W-:Y:S01]  /*7f80*/  IMAD.MOV.U32 R106, RZ, RZ, R91 ;  /* 0x000000ffff6a7224 */ /* 0x002fe200078e005b */
[----:B------:R-:W-:Y:S01]  /*7f90*/  STL [R1+0x98], R89 ;  /* 0x0000985901007387 */ /* 0x000fe20000100800 */
[----:B------:R-:W-:-:S03]  /*7fa0*/  IMAD.MOV.U32 R91, RZ, RZ, R8 ;  /* 0x000000ffff5b7224 */ /* 0x000fc600078e0008 */
[----:B------:R-:W2:Y:S04]  /*7fb0*/  LDL.LU R8, [R1+0x3b4] ;  /* 0x0003b40001087983 */ /* 0x000ea80000300800 */
[----:B------:R0:W-:Y:S02]  /*7fc0*/  STS.U16 [R22+UR12+0xbc00], R99 ;  /* 0x00bc006316007988 */ /* 0x0001e4000800040c */
[----:B0-----:R-:W-:Y:S02]  /*7fd0*/  IMAD.MOV.U32 R99, RZ, RZ, R90 ;  /* 0x000000ffff637224 */ /* 0x001fe400078e005a */
[----:B----4-:R-:W-:-:S04]  /*7fe0*/  IMAD.MOV.U32 R90, RZ, RZ, R9 ;  /* 0x000000ffff5a7224 */ /* 0x010fc800078e0009 */
[----:B------:R-:W-:-:S04]  /*7ff0*/  IMAD.WIDE R90, R16, 0x2, R90 ;  /* 0x00000002105a7825 */ /* 0x000fc800078e025a */
[----:B------:R-:W-:Y:S01]  /*8000*/  IMAD.MOV.U32 R9, RZ, RZ, R90 ;  /* 0x000000ffff097224 */ /* 0x000fe200078e005a */
[----:B------:R3:W-:Y:S01]  /*8010*/  STL [R1+0x9c], R91 ;  /* 0x00009c5b01007387 */ /* 0x0007e20000100800 */
[----:B------:R-:W-:Y:S02]  /*8020*/  IMAD.MOV.U32 R90, RZ, RZ, R3 ;  /* 0x000000ffff5a7224 */ /* 0x000fe400078e0003 */
[----:B---3--:R-:W-:Y:S02]  /*8030*/  IMAD.MOV.U32 R91, RZ, RZ, R105 ;  /* 0x000000ffff5b7224 */ /* 0x008fe400078e0069 */
[----:B------:R-:W-:-:S05]  /*8040*/  IMAD.WIDE R90, R16, 0x2, R90 ;  /* 0x00000002105a7825 */ /* 0x000fca00078e025a */
[----:B------:R-:W-:Y:S04]  /*8050*/  STL [R1+0xa0], R91 ;  /* 0x0000a05b01007387 */ /* 0x000fe80000100800 */
[----:B------:R-:W3:Y:S04]  /*8060*/  LDL.LU R105, [R1+0x138] ;  /* 0x0001380001697983 */ /* 0x000ee80000300800 */
[----:B------:R0:W-:Y:S04]  /*8070*/  STS.U16 [R22+UR12+0xfc00], R23 ;  /* 0x00fc001716007988 */ /* 0x0001e8000800040c */
[----:B------:R-:W-:Y:S04]  /*8080*/  STS.U16 [R22+UR12+0xc800], R104 ;  /* 0x00c8006816007988 */ /* 0x000fe8000800040c */
[----:B------:R-:W-:Y:S01]  /*8090*/  STS.U16 [R22+UR12+0xcc00], R103 ;  /* 0x00cc006716007988 */ /* 0x000fe2000800040c */
[----:B0-----:R-:W-:-:S03]  /*80a0*/  IMAD.MOV.U32 R23, RZ, RZ, R123 ;  /* 0x000000ffff177224 */ /* 0x001fc600078e007b */
[----:B------:R-:W-:Y:S04]  /*80b0*/  STS.U16 [R22+UR12+0xd000], R102 ;  /* 0x00d0006616007988 */ /* 0x000fe8000800040c */
[----:B------:R-:W-:Y:S04]  /*80c0*/  STS.U16 [R22+UR12+0xd400], R101 ;  /* 0x00d4006516007988 */ /* 0x000fe8000800040c */
[----:B------:R0:W-:Y:S01]  /*80d0*/  STS.U16 [R22+UR12+0xd800], R100 ;  /* 0x00d8006416007988 */ /* 0x0001e2000800040c */
[----:B------:R-:W-:Y:S02]  /*80e0*/  IMAD.MOV.U32 R21, RZ, RZ, R88 ;  /* 0x000000ffff157224 */ /* 0x000fe400078e0058 */
[----:B0-----:R-:W-:Y:S01]  /*80f0*/  IMAD.MOV.U32 R22, RZ, RZ, R20 ;  /* 0x000000ffff167224 */ /* 0x001fe200078e0014 */
[----:B------:R0:W-:Y:S06]  /*8100*/  MEMBAR.ALL.CTA ;  /* 0x0000000000007992 */ /* 0x0001ec0000008000 */
[----:B0-----:R-:W0:Y:S01]  /*8110*/  FENCE.VIEW.ASYNC.S ;  /* 0x00000000000073c6 */ /* 0x001e220000000000 */
[----:B------:R-:W-:-:S04]  /*8120*/  IMAD.WIDE R22, R16, 0x2, R22 ;  /* 0x0000000210167825 */ /* 0x000fc800078e0216 */
[----:B------:R-:W-:Y:S02]  /*8130*/  IMAD.MOV.U32 R20, RZ, RZ, R22 ;  /* 0x000000ffff147224 */ /* 0x000fe400078e0016 */
[----:B------:R-:W-:Y:S02]  /*8140*/  IMAD.MOV.U32 R123, RZ, RZ, R23 ;  /* 0x000000ffff7b7224 */ /* 0x000fe400078e0017 */
[----:B------:R-:W-:Y:S02]  /*8150*/  IMAD.MOV.U32 R22, RZ, RZ, R4 ;  /* 0x000000ffff167224 */ /* 0x000fe400078e0004 */
[----:B------:R-:W-:Y:S02]  /*8160*/  IMAD.MOV.U32 R23, RZ, RZ, R115 ;  /* 0x000000ffff177224 */ /* 0x000fe400078e0073 */
[----:B------:R-:W-:Y:S02]  /*8170*/  IMAD.MOV.U32 R88, RZ, RZ, R2 ;  /* 0x000000ffff587224 */ /* 0x000fe400078e0002 */
[----:B------:R-:W-:-:S02]  /*8180*/  IMAD.MOV.U32 R89, RZ, RZ, R124 ;  /* 0x000000ffff597224 */ /* 0x000fc400078e007c */
[----:B------:R-:W-:-:S04]  /*8190*/  IMAD.WIDE R22, R16, 0x2, R22 ;  /* 0x0000000210167825 */ /* 0x000fc800078e0216 */
[----:B------:R-:W-:Y:S01]  /*81a0*/  IMAD.WIDE R88, R16, 0x2, R88 ;  /* 0x0000000210587825 */ /* 0x000fe200078e0258 */
[----:B0-----:R-:W-:Y:S03]  /*81b0*/  BAR.SYNC.DEFER_BLOCKING 0x0 ;  /* 0x0000000000007b1d */ /* 0x001fe60000010000 */
[----:B------:R-:W-:Y:S02]  /*81c0*/  IMAD.MOV.U32 R4, RZ, RZ, R22 ;  /* 0x000000ffff047224 */ /* 0x000fe400078e0016 */
[----:B------:R-:W-:Y:S02]  /*81d0*/  IMAD.MOV.U32 R115, RZ, RZ, R23 ;  /* 0x000000ffff737224 */ /* 0x000fe400078e0017 */
[----:B------:R-:W-:Y:S02]  /*81e0*/  IMAD.MOV.U32 R22, RZ, RZ, R6 ;  /* 0x000000ffff167224 */ /* 0x000fe400078e0006 */
[----:B------:R-:W-:-:S02]  /*81f0*/  IMAD.MOV.U32 R23, RZ, RZ, R116 ;  /* 0x000000ffff177224 */ /* 0x000fc400078e0074 */
[----:B------:R-:W-:Y:S02]  /*8200*/  IMAD.MOV.U32 R2, RZ, RZ, R88 ;  /* 0x000000ffff027224 */ /* 0x000fe400078e0058 */
[----:B------:R-:W-:Y:S02]  /*8210*/  IMAD.MOV.U32 R124, RZ, RZ, R89 ;  /* 0x000000ffff7c7224 */ /* 0x000fe400078e0059 */
[----:B------:R-:W-:Y:S02]  /*8220*/  IMAD.MOV.U32 R88, RZ, RZ, R5 ;  /* 0x000000ffff587224 */ /* 0x000fe400078e0005 */
[----:B------:R-:W-:Y:S02]  /*8230*/  IMAD.MOV.U32 R89, RZ, RZ, R125 ;  /* 0x000000ffff597224 */ /* 0x000fe400078e007d */
[----:B------:R-:W-:-:S04]  /*8240*/  IMAD.WIDE R22, R16, 0x2, R22 ;  /* 0x0000000210167825 */ /* 0x000fc800078e0216 */
[----:B------:R-:W-:-:S04]  /*8250*/  IMAD.WIDE R88, R16, 0x2, R88 ;  /* 0x0000000210587825 */ /* 0x000fc800078e0258 */
[----:B------:R-:W-:Y:S02]  /*8260*/  IMAD.MOV.U32 R6, RZ, RZ, R22 ;  /* 0x000000ffff067224 */ /* 0x000fe400078e0016 */
[----:B------:R-:W-:Y:S02]  /*8270*/  IMAD.MOV.U32 R116, RZ, RZ, R23 ;  /* 0x000000ffff747224 */ /* 0x000fe400078e0017 */
[----:B------:R-:W-:Y:S02]  /*8280*/  IMAD.MOV.U32 R22, RZ, RZ, R114 ;  /* 0x000000ffff167224 */ /* 0x000fe400078e0072 */
[----:B------:R-:W-:Y:S02]  /*8290*/  IMAD.MOV.U32 R23, RZ, RZ, R119 ;  /* 0x000000ffff177224 */ /* 0x000fe400078e0077 */
[----:B------:R-:W-:Y:S01]  /*82a0*/  IMAD.MOV.U32 R5, RZ, RZ, R88 ;  /* 0x000000ffff057224 */ /* 0x000fe200078e0058 */
[----:B------:R-:W4:Y:S01]  /*82b0*/  LDL.LU R119, [R1+0x3b0] ;  /* 0x0003b00001777983 */ /* 0x000f220000300800 */
[----:B------:R-:W-:-:S02]  /*82c0*/  IMAD.MOV.U32 R125, RZ, RZ, R89 ;  /* 0x000000ffff7d7224 */ /* 0x000fc400078e0059 */
[----:B------:R-:W-:Y:S01]  /*82d0*/  IMAD.MOV.U32 R3, RZ, RZ, R90 ;  /* 0x000000ffff037224 */ /* 0x000fe200078e005a */
[----:B------:R-:W4:Y:S01]  /*82e0*/  LDL.LU R114, [R1+0x3ac] ;  /* 0x0003ac0001727983 */ /* 0x000f220000300800 */
[----:B------:R-:W-:Y:S02]  /*82f0*/  IMAD.MOV.U32 R88, RZ, RZ, R110 ;  /* 0x000000ffff587224 */ /* 0x000fe400078e006e */
[----:B------:R-:W-:Y:S02]  /*8300*/  IMAD.MOV.U32 R89, RZ, RZ, R94 ;  /* 0x000000ffff597224 */ /* 0x000fe400078e005e */
[----:B--2---:R-:W-:Y:S01]  /*8310*/  IMAD.MOV.U32 R90, RZ, RZ, R8 ;  /* 0x000000ffff5a7224 */ /* 0x004fe200078e0008 */
[----:B------:R-:W2:Y:S01]  /*8320*/  LDL.LU R94, [R1+0x3a8] ;  /* 0x0003a800015e7983 */ /* 0x000ea20000300800 */
[----:B------:R-:W-:Y:S02]  /*8330*/  IMAD.MOV.U32 R91, RZ, RZ, R10 ;  /* 0x000000ffff5b7224 */ /* 0x000fe400078e000a */
[C---:B------:R-:W-:Y:S01]  /*8340*/  IMAD.WIDE R22, R16.reuse, 0x2, R22 ;  /* 0x0000000210167825 */ /* 0x040fe200078e0216 */
[----:B------:R-:W2:Y:S03]  /*8350*/  LDL.LU R110, [R1+0x3a4] ;  /* 0x0003a400016e7983 */ /* 0x000ea60000300800 */
[C---:B------:R-:W-:Y:S01]  /*8360*/  IMAD.WIDE R88, R16.reuse, 0x2, R88 ;  /* 0x0000000210587825 */ /* 0x040fe200078e0258 */
[----:B------:R0:W-:Y:S03]  /*8370*/  STL [R1+0xa4], R22 ;  /* 0x0000a41601007387 */ /* 0x0001e60000100800 */
[----:B------:R-:W-:Y:S01]  /*8380*/  IMAD.WIDE R90, R16, 0x2, R90 ;  /* 0x00000002105a7825 */ /* 0x000fe200078e025a */
[----:B------:R1:W-:Y:S03]  /*8390*/  STL [R1], R23 ;  /* 0x0000001701007387 */ /* 0x0003e60000100800 */
[----:B------:R-:W-:Y:S01]  /*83a0*/  IMAD.MOV.U32 R8, RZ, RZ, R90 ;  /* 0x000000ffff087224 */ /* 0x000fe200078e005a */
[----:B------:R1:W-:Y:S01]  /*83b0*/  STL [R1+0x134], R88 ;  /* 0x0001345801007387 */ /* 0x0003e20000100800 */
[----:B------:R-:W-:-:S02]  /*83c0*/  IMAD.MOV.U32 R10, RZ, RZ, R91 ;  /* 0x000000ffff0a7224 */ /* 0x000fc400078e005b */
[----:B------:R-:W-:Y:S01]  /*83d0*/  IMAD.MOV.U32 R90, RZ, RZ, R15 ;  /* 0x000000ffff5a7224 */ /* 0x000fe200078e000f */
[----:B------:R1:W-:Y:S01]  /*83e0*/  STL [R1+0xa8], R89 ;  /* 0x0000a85901007387 */ /* 0x0003e20000100800 */
[----:B------:R-:W-:Y:S02]  /*83f0*/  IMAD.MOV.U32 R91, RZ, RZ, R11 ;  /* 0x000000ffff5b7224 */ /* 0x000fe400078e000b */
[----:B0-----:R-:W-:Y:S01]  /*8400*/  IMAD.MOV.U32 R22, RZ, RZ, R113 ;  /* 0x000000ffff167224 */ /* 0x001fe200078e0071 */
[----:B------:R-:W2:Y:S01]  /*8410*/  LDL.LU R15, [R1+0x3a0] ;  /* 0x0003a000010f7983 */ /* 0x000ea20000300800 */
[----:B-1----:R-:W-:Y:S02]  /*8420*/  IMAD.MOV.U32 R23, RZ, RZ, R122 ;  /* 0x000000ffff177224 */ /* 0x002fe400078e007a */
[----:B------:R-:W-:Y:S02]  /*8430*/  IMAD.MOV.U32 R88, RZ, RZ, R95 ;  /* 0x000000ffff587224 */ /* 0x000fe400078e005f */
[----:B------:R-:W-:Y:S01]  /*8440*/  IMAD.MOV.U32 R89, RZ, RZ, R7 ;  /* 0x000000ffff597224 */ /* 0x000fe200078e0007 */
[----:B------:R-:W2:Y:S01]  /*8450*/  LDL.LU R95, [R1+0x39c] ;  /* 0x00039c00015f7983 */ /* 0x000ea20000300800 */
[----:B------:R-:W-:-:S03]  /*8460*/  IMAD.WIDE R90, R16, 0x2, R90 ;  /* 0x00000002105a7825 */ /* 0x000fc600078e025a */
[----:B------:R-:W2:Y:S01]  /*8470*/  LDL.LU R122, [R1+0x398] ;  /* 0x00039800017a7983 */ /* 0x000ea20000300800 */
[----:B------:R-:W-:-:S03]  /*8480*/  IMAD.WIDE R88, R16, 0x2, R88 ;  /* 0x0000000210587825 */ /* 0x000fc600078e0258 */
[----:B------:R-:W2:Y:S01]  /*8490*/  LDL.LU R113, [R1+0x394] ;  /* 0x0003940001717983 */ /* 0x000ea20000300800 */
[----:B------:R-:W-:-:S03]  /*84a0*/  IMAD.WIDE R22, R16, 0x2, R22 ;  /* 0x0000000210167825 */ /* 0x000fc600078e0216 */
[----:B------:R0:W-:Y:S01]  /*84b0*/  STL [R1+0x4], R90 ;  /* 0x0000045a01007387 */ /* 0x0001e20000100800 */
[----:B------:R-:W-:-:S03]  /*84c0*/  IMAD.MOV.U32 R11, RZ, RZ, R91 ;  /* 0x000000ffff0b7224 */ /* 0x000fc600078e005b */
[----:B------:R-:W-:Y:S01]  /*84d0*/  STL [R1+0x8], R88 ;  /* 0x0000085801007387 */ /* 0x000fe20000100800 */
[----:B------:R-:W-:-:S03]  /*84e0*/  IMAD.MOV.U32 R7, RZ, RZ, R89 ;  /* 0x000000ffff077224 */ /* 0x000fc600078e0059 */
[----:B------:R1:W-:Y:S04]  /*84f0*/  STL [R1+0xac], R22 ;  /* 0x0000ac1601007387 */ /* 0x0003e80000100800 */
[----:B------:R1:W-:Y:S01]  /*8500*/  STL [R1+0xc], R23 ;  /* 0x00000c1701007387 */ /* 0x0003e20000100800 */
[----:B0-----:R-:W-:Y:S02]  /*8510*/  IMAD.MOV.U32 R90, RZ, RZ, R118 ;  /* 0x000000ffff5a7224 */ /* 0x001fe400078e0076 */
[----:B------:R-:W-:Y:S01]  /*8520*/  IMAD.MOV.U32 R91, RZ, RZ, R12 ;  /* 0x000000ffff5b7224 */ /* 0x000fe200078e000c */
[----:B------:R-:W2:Y:S01]  /*8530*/  LDL.LU R118, [R1+0x390] ;  /* 0x0003900001767983 */ /* 0x000ea20000300800 */
[----:B------:R-:W-:Y:S02]  /*8540*/  IMAD.MOV.U32 R89, RZ, RZ, R111 ;  /* 0x000000ffff597224 */ /* 0x000fe400078e006f */
[----:B-1----:R-:W-:-:S02]  /*8550*/  IMAD.MOV.U32 R22, RZ, RZ, R107 ;  /* 0x000000ffff167224 */ /* 0x002fc400078e006b */
[----:B------:R-:W-:Y:S02]  /*8560*/  IMAD.MOV.U32 R23, RZ, RZ, R121 ;  /* 0x000000ffff177224 */ /* 0x000fe400078e0079 */
[----:B------:R-:W2:Y:S01]  /*8570*/  LDL.LU R121, [R1+0x38c] ;  /* 0x00038c0001797983 */ /* 0x000ea20000300800 */
[----:B------:R-:W-:-:S03]  /*8580*/  IMAD.WIDE R90, R16, 0x2, R90 ;  /* 0x00000002105a7825 */ /* 0x000fc600078e025a */
[----:B------:R-:W2:Y:S01]  /*8590*/  LDL.LU R107, [R1+0x388] ;  /* 0x00038800016b7983 */ /* 0x000ea20000300800 */
[----:B------:R-:W-:-:S03]  /*85a0*/  IMAD.WIDE R22, R16, 0x2, R22 ;  /* 0x0000000210167825 */ /* 0x000fc600078e0216 */
[----:B------:R-:W2:Y:S04]  /*85b0*/  LDL.LU R111, [R1+0x384] ;  /* 0x00038400016f7983 */ /* 0x000ea80000300800 */
[----:B------:R0:W-:Y:S04]  /*85c0*/  STL [R1+0x10], R90 ;  /* 0x0000105a01007387 */ /* 0x0001e80000100800 */
[----:B------:R-:W-:Y:S04]  /*85d0*/  STL [R1+0xb0], R22 ;  /* 0x0000b01601007387 */ /* 0x000fe80000100800 */
[----:B------:R1:W-:Y:S01]  /*85e0*/  STL [R1+0x14], R23 ;  /* 0x0000141701007387 */ /* 0x0003e20000100800 */
[----:B0-----:R-:W-:-:S02]  /*85f0*/  IMAD.MOV.U32 R90, RZ, RZ, R120 ;  /* 0x000000ffff5a7224 */ /* 0x001fc400078e0078 */
[----:B-1----:R-:W-:Y:S02]  /*8600*/  IMAD.MOV.U32 R23, RZ, RZ, R19 ;  /* 0x000000ffff177224 */ /* 0x002fe400078e0013 */
[----:B---3--:R-:W-:-:S04]  /*8610*/  IMAD.MOV.U32 R88, RZ, RZ, R105 ;  /* 0x000000ffff587224 */ /* 0x008fc800078e0069 */
[----:B------:R-:W-:-:S05]  /*8620*/  IMAD.WIDE R88, R16, 0x2, R88 ;  /* 0x0000000210587825 */ /* 0x000fca00078e0258 */
[----:B------:R0:W-:Y:S04]  /*8630*/  STL [R1+0x138], R88 ;  /* 0x0001385801007387 */ /* 0x0001e80000100800 */
[----:B------:R1:W-:Y:S04]  /*8640*/  STL [R1+0xb4], R89 ;  /* 0x0000b45901007387 */ /* 0x0003e80000100800 */
[----:B------:R-:W3:Y:S04]  /*8650*/  LDL.LU R120, [R1+0x380] ;  /* 0x0003800001787983 */ /* 0x000ee80000300800 */
[----:B------:R-:W3:Y:S01]  /*8660*/  LDL.LU R19, [R1+0x37c] ;  /* 0x00037c0001137983 */ /* 0x000ee20000300800 */
[----:B------:R-:W-:-:S02]  /*8670*/  IMAD.MOV.U32 R12, RZ, RZ, R91 ;  /* 0x000000ffff0c7224 */ /* 0x000fc400078e005b */
[----:B------:R-:W-:Y:S02]  /*8680*/  IMAD.MOV.U32 R91, RZ, RZ, R13 ;  /* 0x000000ffff5b7224 */ /* 0x000fe400078e000d */
[----:B------:R-:W-:Y:S02]  /*8690*/  IMAD.MOV.U32 R22, RZ, RZ, R117 ;  /* 0x000000ffff167224 */ /* 0x000fe400078e0075 */
[----:B0-----:R-:W-:Y:S01]  /*86a0*/  IMAD.MOV.U32 R88, RZ, RZ, R0 ;  /* 0x000000ffff587224 */ /* 0x001fe200078e0000 */
[----:B------:R-:W3:Y:S01]  /*86b0*/  LDL.LU R117, [R1+0x378] ;  /* 0x0003780001757983 */ /* 0x000ee20000300800 */
[----:B-1----:R-:W-:Y:S02]  /*86c0*/  IMAD.MOV.U32 R89, RZ, RZ, R109 ;  /* 0x000000ffff597224 */ /* 0x002fe400078e006d */
[C---:B------:R-:W-:Y:S01]  /*86d0*/  IMAD.WIDE R90, R16.reuse, 0x2, R90 ;  /* 0x00000002105a7825 */ /* 0x040fe200078e025a */
[----:B------:R-:W3:Y:S03]  /*86e0*/  LDL.LU R109, [R1+0x374] ;  /* 0x00037400016d7983 */ /* 0x000ee60000300800 */
[C---:B------:R-:W-:Y:S01]  /*86f0*/  IMAD.WIDE R22, R16.reuse, 0x2, R22 ;  /* 0x0000000210167825 */ /* 0x040fe200078e0216 */
[----:B------:R-:W3:Y:S03]  /*8700*/  LDL.LU R0, [R1+0x370] ;  /* 0x0003700001007983 */ /* 0x000ee60000300800 */
[----:B------:R-:W-:Y:S01]  /*8710*/  IMAD.WIDE R88, R16, 0x2, R88 ;  /* 0x0000000210587825 */ /* 0x000fe200078e0258 */
[----:B------:R0:W-:Y:S04]  /*8720*/  STL [R1+0x18], R90 ;  /* 0x0000185a01007387 */ /* 0x0001e80000100800 */
[----:B------:R-:W-:Y:S04]  /*8730*/  STL [R1+0xb8], R22 ;  /* 0x0000b81601007387 */ /* 0x000fe80000100800 */
[----:B------:R4:W-:Y:S04]  /*8740*/  STL [R1+0x1c], R23 ;  /* 0x00001c1701007387 */ /* 0x0009e80000100800 */
[----:B------:R-:W-:Y:S04]  /*8750*/  STL [R1+0x13c], R88 ;  /* 0x00013c5801007387 */ /* 0x000fe80000100800 */
[----:B------:R2:W-:Y:S04]  /*8760*/  STL [R1+0xbc], R89 ;  /* 0x0000bc5901007387 */ /* 0x0005e80000100800 */
[----:B------:R-:W3:Y:S01]  /*8770*/  LDL.LU R105, [R1+0x34] ;  /* 0x0000340001697983 */ /* 0x000ee20000300800 */
[----:B------:R-:W-:-:S02]  /*8780*/  IMAD.MOV.U32 R13, RZ, RZ, R91 ;  /* 0x000000ffff0d7224 */ /* 0x000fc400078e005b */
[----:B0-----:R-:W-:Y:S02]  /*8790*/  IMAD.MOV.U32 R90, RZ, RZ, R112 ;  /* 0x000000ffff5a7224 */ /* 0x001fe400078e0070 */
[----:B------:R-:W-:Y:S01]  /*87a0*/  IMAD.MOV.U32 R91, RZ, RZ, R14 ;  /* 0x000000ffff5b7224 */ /* 0x000fe200078e000e */
[----:B------:R-:W3:Y:S01]  /*87b0*/  LDL.LU R112, [R1+0x36c] ;  /* 0x00036c0001707983 */ /* 0x000ee20000300800 */
[----:B------:R-:W-:-:S04]  /*87c0*/  IMAD.WIDE R90, R16, 0x2, R90 ;  /* 0x00000002105a7825 */ /* 0x000fc800078e025a */
[----:B------:R-:W-:Y:S02]  /*87d0*/  IMAD.MOV.U32 R14, RZ, RZ, R91 ;  /* 0x000000ffff0e7224 */ /* 0x000fe400078e005b */
[----:B----4-:R-:W-:Y:S02]  /*87e0*/  IMAD.MOV.U32 R23, RZ, RZ, R119 ;  /* 0x000000ffff177224 */ /* 0x010fe400078e0077 */
[----:B------:R-:W4:Y:S01]  /*87f0*/  LDL.LU R119, [R1+0x368] ;  /* 0x0003680001777983 */ /* 0x000f220000300800 */
[----:B------:R-:W-:-:S03]  /*8800*/  IMAD.MOV.U32 R22, RZ, RZ, R114 ;  /* 0x000000ffff167224 */ /* 0x000fc600078e0072 */
[----:B------:R-:W4:Y:S01]  /*8810*/  LDL.LU R114, [R1+0x364] ;  /* 0x0003640001727983 */ /* 0x000f220000300800 */
[----:B------:R-:W-:-:S04]  /*8820*/  IMAD.WIDE R22, R16, 0x2, R22 ;  /* 0x0000000210167825 */ /* 0x000fc800078e0216 */
[----:B--2---:R-:W-:Y:S02]  /*8830*/  IMAD.MOV.U32 R89, RZ, RZ, R94 ;  /* 0x000000ffff597224 */ /* 0x004fe400078e005e */
[----:B------:R-:W-:Y:S01]  /*8840*/  IMAD.MOV.U32 R88, RZ, RZ, R110 ;  /* 0x000000ffff587224 */ /* 0x000fe200078e006e */
[----:B------:R-:W2:Y:S03]  /*8850*/  LDL.LU R94, [R1+0x360] ;  /* 0x00036000015e7983 */ /* 0x000ea60000300800 */
[----:B------:R-:W-:Y:S01]  /*8860*/  IMAD.WIDE R88, R16, 0x2, R88 ;  /* 0x0000000210587825 */ /* 0x000fe200078e0258 */
[----:B------:R-:W2:Y:S04]  /*8870*/  LDL.LU R110, [R1+0x35c] ;  /* 0x00035c00016e7983 */ /* 0x000ea80000300800 */
[----:B------:R0:W-:Y:S04]  /*8880*/  STL [R1+0x20], R90 ;  /* 0x0000205a01007387 */ /* 0x0001e80000100800 */
[----:B------:R-:W-:Y:S04]  /*8890*/  STL [R1+0xc0], R22 ;  /* 0x0000c01601007387 */ /* 0x000fe80000100800 */
[----:B------:R1:W-:Y:S04]  /*88a0*/  STL [R1+0x24], R23 ;  /* 0x0000241701007387 */ /* 0x0003e80000100800 */
[----:B------:R-:W-:Y:S04]  /*88b0*/  STL [R1+0x140], R88 ;  /* 0x0001405801007387 */ /* 0x000fe80000100800 */
[----:B------:R1:W-:Y:S01]  /*88c0*/  STL [R1+0xc4], R89 ;  /* 0x0000c45901007387 */ /* 0x0003e20000100800 */
[----:B0-----:R-:W-:-:S03]  /*88d0*/  IMAD.MOV.U32 R90, RZ, RZ, R95 ;  /* 0x000000ffff5a7224 */ /* 0x001fc600078e005f */
[----:B------:R-:W2:Y:S01]  /*88e0*/  LDL.LU R95, [R1+0x358] ;  /* 0x00035800015f7983 */ /* 0x000ea20000300800 */
[----:B-1----:R-:W-:-:S03]  /*88f0*/  IMAD.MOV.U32 R23, RZ, RZ, R122 ;  /* 0x000000ffff177224 */ /* 0x002fc600078e007a */
[----:B------:R-:W2:Y:S01]  /*8900*/  LDL.LU R122, [R1+0x354] ;  /* 0x00035400017a7983 */ /* 0x000ea20000300800 */
[----:B------:R-:W-:Y:S02]  /*8910*/  IMAD.MOV.U32 R91, RZ, RZ, R15 ;  /* 0x000000ffff5b7224 */ /* 0x000fe400078e000f */
[----:B------:R-:W-:Y:S02]  /*8920*/  IMAD.MOV.U32 R22, RZ, RZ, R113 ;  /* 0x000000ffff167224 */ /* 0x000fe400078e0071 */
[----:B------:R-:W2:Y:S01]  /*8930*/  LDL.LU R113, [R1+0x350] ;  /* 0x0003500001717983 */ /* 0x000ea20000300800 */
[----:B------:R-:W-:-:S04]  /*8940*/  IMAD.WIDE R90, R16, 0x2, R90 ;  /* 0x00000002105a7825 */ /* 0x000fc800078e025a */
[----:B------:R-:W-:-:S04]  /*8950*/  IMAD.WIDE R22, R16, 0x2, R22 ;  /* 0x0000000210167825 */ /* 0x000fc800078e0216 */
[----:B------:R-:W-:Y:S02]  /*8960*/  IMAD.MOV.U32 R89, RZ, RZ, R118 ;  /* 0x000000ffff597224 */ /* 0x000fe400078e0076 */
[----:B------:R-:W2:Y:S01]  /*8970*/  LDL.LU R118, [R1+0x34c] ;  /* 0x00034c0001767983 */ /* 0x000ea20000300800 */
[----:B------:R-:W-:-:S03]  /*8980*/  IMAD.MOV.U32 R88, RZ, RZ, R121 ;  /* 0x000000ffff587224 */ /* 0x000fc600078e0079 */
[----:B------:R-:W2:Y:S01]  /*8990*/  LDL.LU R121, [R1+0x348] ;  /* 0x0003480001797983 */ /* 0x000ea20000300800 */
[----:B------:R-:W-:-:S03]  /*89a0*/  IMAD.WIDE R88, R16, 0x2, R88 ;  /* 0x0000000210587825 */ /* 0x000fc600078e0258 */
[----:B------:R0:W-:Y:S04]  /*89b0*/  STL [R1+0x28], R90 ;  /* 0x0000285a01007387 */ /* 0x0001e80000100800 */
[----:B------:R3:W-:Y:S04]  /*89c0*/  STL [R1+0xc8], R22 ;  /* 0x0000c81601007387 */ /* 0x0007e80000100800 */
[----:B------:R-:W-:Y:S04]  /*89d0*/  STL [R1+0x2c], R23 ;  /* 0x00002c1701007387 */ /* 0x000fe80000100800 */
[----:B------:R-:W-:Y:S01]  /*89e0*/  STL [R1+0x144], R88 ;  /* 0x0001445801007387 */ /* 0x000fe20000100800 */
[----:B0-----:R-:W-:-:S03]  /*89f0*/  IMAD.MOV.U32 R90, RZ, RZ, R111 ;  /* 0x000000ffff5a7224 */ /* 0x001fc600078e006f */
[----:B------:R0:W-:Y:S04]  /*8a00*/  STL [R1+0xcc], R89 ;  /* 0x0000cc5901007387 */ /* 0x0001e80000100800 */
[----:B------:R-:W2:Y:S01]  /*8a10*/  LDL.LU R111, [R1+0x344] ;  /* 0x00034400016f7983 */ /* 0x000ea20000300800 */
[----:B---3--:R-:W-:-:S03]  /*8a20*/  IMAD.MOV.U32 R22, RZ, RZ, R120 ;  /* 0x000000ffff167224 */ /* 0x008fc600078e0078 */
[----:B------:R-:W3:Y:S01]  /*8a30*/  LDL.LU R120, [R1+0x340] ;  /* 0x0003400001787983 */ /* 0x000ee20000300800 */
[----:B0-----:R-:W-:-:S03]  /*8a40*/  IMAD.MOV.U32 R89, RZ, RZ, R19 ;  /* 0x000000ffff597224 */ /* 0x001fc600078e0013 */
[----:B------:R-:W3:Y:S01]  /*8a50*/  LDL.LU R19, [R1+0x33c] ;  /* 0x00033c0001137983 */ /* 0x000ee20000300800 */
[----:B------:R-:W-:Y:S02]  /*8a60*/  IMAD.MOV.U32 R15, RZ, RZ, R91 ;  /* 0x000000ffff0f7224 */ /* 0x000fe400078e005b */
[----:B------:R-:W-:Y:S02]  /*8a70*/  IMAD.MOV.U32 R91, RZ, RZ, R107 ;  /* 0x000000ffff5b7224 */ /* 0x000fe400078e006b */
[----:B------:R-:W-:Y:S02]  /*8a80*/  IMAD.MOV.U32 R88, RZ, RZ, R117 ;  /* 0x000000ffff587224 */ /* 0x000fe400078e0075 */
[C---:B------:R-:W-:Y:S01]  /*8a90*/  IMAD.WIDE R90, R16.reuse, 0x2, R90 ;  /* 0x00000002105a7825 */ /* 0x040fe200078e025a */
[----:B------:R-:W3:Y:S03]  /*8aa0*/  LDL.LU R117, [R1+0x338] ;  /* 0x0003380001757983 */ /* 0x000ee60000300800 */
[----:B------:R-:W-:Y:S01]  /*8ab0*/  IMAD.WIDE R88, R16, 0x2, R88 ;  /* 0x0000000210587825 */ /* 0x000fe200078e0258 */
[----:B------:R0:W-:Y:S03]  /*8ac0*/  STL [R1+0x30], R90 ;  /* 0x0000305a01007387 */ /* 0x0001e60000100800 */
[----:B------:R-:W-:-:S02]  /*8ad0*/  IMAD.MOV.U32 R107, RZ, RZ, R91 ;  /* 0x000000ffff6b7224 */ /* 0x000fc400078e005b */
[----:B------:R-:W-:Y:S02]  /*8ae0*/  IMAD.MOV.U32 R23, RZ, RZ, R105 ;  /* 0x000000ffff177224 */ /* 0x000fe400078e0069 */
[----:B------:R-:W-:-:S05]  /*8af0*/  IMAD.WIDE R22, R16, 0x2, R22 ;  /* 0x0000000210167825 */ /* 0x000fca00078e0216 */
[----:B------:R-:W-:Y:S04]  /*8b00*/  STL [R1+0xd0], R22 ;  /* 0x0000d01601007387 */ /* 0x000fe80000100800 */
[----:B------:R1:W-:Y:S04]  /*8b10*/  STL [R1+0x34], R23 ;  /* 0x0000341701007387 */ /* 0x0003e80000100800 */
[----:B------:R-:W-:Y:S04]  /*8b20*/  STL [R1+0x148], R88 ;  /* 0x0001485801007387 */ /* 0x000fe80000100800 */
[----:B------:R4:W-:Y:S04]  /*8b30*/  STL [R1+0xd4], R89 ;  /* 0x0000d45901007387 */ /* 0x0009e80000100800 */
[----:B------:R-:W3:Y:S01]  /*8b40*/  LDL.LU R105, [R1+0x48] ;  /* 0x0000480001697983 */ /* 0x000ee20000300800 */
[----:B0-----:R-:W-:-:S02]  /*8b50*/  IMAD.MOV.U32 R90, RZ, RZ, R0 ;  /* 0x000000ffff5a7224 */ /* 0x001fc400078e0000 */
[----:B------:R-:W-:Y:S01]  /*8b60*/  IMAD.MOV.U32 R91, RZ, RZ, R109 ;  /* 0x000000ffff5b7224 */ /* 0x000fe200078e006d */
[----:B------:R-:W3:Y:S01]  /*8b70*/  LDL.LU R0, [R1+0x334] ;  /* 0x0003340001007983 */ /* 0x000ee20000300800 */
[----:B-1----:R-:W-:Y:S02]  /*8b80*/  IMAD.MOV.U32 R23, RZ, RZ, R112 ;  /* 0x000000ffff177224 */ /* 0x002fe400078e0070 */
[----:B------:R-:W-:Y:S01]  /*8b90*/  IMAD.WIDE R90, R16, 0x2, R90 ;  /* 0x00000002105a7825 */ /* 0x000fe200078e025a */
[----:B------:R-:W3:Y:S03]  /*8ba0*/  LDL.LU R112, [R1+0x330] ;  /* 0x0003300001707983 */ /* 0x000ee60000300800 */
[----:B----4-:R-:W-:Y:S02]  /*8bb0*/  IMAD.MOV.U32 R22, RZ, RZ, R119 ;  /* 0x000000ffff167224 */ /* 0x010fe400078e0077 */
[----:B------:R-:W4:Y:S01]  /*8bc0*/  LDL.LU R119, [R1+0x32c] ;  /* 0x00032c0001777983 */ /* 0x000f220000300800 */
[----:B------:R-:W-:-:S02]  /*8bd0*/  IMAD.MOV.U32 R89, RZ, RZ, R114 ;  /* 0x000000ffff597224 */ /* 0x000fc400078e0072 */
[C---:B------:R-:W-:Y:S01]  /*8be0*/  IMAD.WIDE R22, R16.reuse, 0x2, R22 ;  /* 0x0000000210167825 */ /* 0x040fe200078e0216 */
[----:B------:R-:W4:Y:S03]  /*8bf0*/  LDL.LU R114, [R1+0x328] ;  /* 0x0003280001727983 */ /* 0x000f260000300800 */
[----:B--2---:R-:W-:Y:S02]  /*8c00*/  IMAD.MOV.U32 R88, RZ, RZ, R94 ;  /* 0x000000ffff587224 */ /* 0x004fe400078e005e */
[----:B------:R-:W2:Y:S02]  /*8c10*/  LDL.LU R94, [R1+0x324] ;  /* 0x00032400015e7983 */ /* 0x000ea40000300800 */
[----:B------:R-:W-:Y:S02]  /*8c20*/  IMAD.WIDE R88, R16, 0x2, R88 ;  /* 0x0000000210587825 */ /* 0x000fe400078e0258 */
        /* <DEDUP_REMOVED lines=20> */
[----:B------:R-:W-:Y:S04]  /*8d70*/  STL [R1+0x40], R90 ;  /* 0x0000405a01007387 */ /* 0x000fe80000100800 */
[----:B------:R-:W-:Y:S04]  /*8d80*/  STL [R1+0xe0], R22 ;  /* 0x0000e01601007387 */ /* 0x000fe80000100800 */
[----:B------:R3:W-:Y:S04]  /*8d90*/  STL [R1+0x44], R23 ;  /* 0x0000441701007387 */ /* 0x0007e80000100800 */
[----:B------:R-:W-:Y:S04]  /*8da0*/  STL [R1+0x150], R88 ;  /* 0x0001505801007387 */ /* 0x000fe80000100800 */
[----:B------:R0:W-:Y:S01]  /*8db0*/  STL [R1+0xe4], R89 ;  /* 0x0000e45901007387 */ /* 0x0001e20000100800 */
[----:B---3--:R-:W-:-:S03]  /*8dc0*/  IMAD.MOV.U32 R23, RZ, RZ, R120 ;  /* 0x000000ffff177224 */ /* 0x008fc600078e0078 */
[----:B------:R-:W3:Y:S01]  /*8dd0*/  LDL.LU R120, [R1+0x30c] ;  /* 0x00030c0001787983 */ /* 0x000ee20000300800 */
[----:B------:R-:W-:-:S03]  /*8de0*/  IMAD.MOV.U32 R22, RZ, RZ, R19 ;  /* 0x000000ffff167224 */ /* 0x000fc600078e0013 */
[----:B------:R-:W3:Y:S01]  /*8df0*/  LDL.LU R19, [R1+0x308] ;  /* 0x0003080001137983 */ /* 0x000ee20000300800 */
[----:B------:R-:W-:Y:S02]  /*8e00*/  IMAD.MOV.U32 R110, RZ, RZ, R91 ;  /* 0x000000ffff6e7224 */ /* 0x000fe400078e005b */
[----:B------:R-:W-:Y:S02]  /*8e10*/  IMAD.MOV.U32 R91, RZ, RZ, R111 ;  /* 0x000000ffff5b7224 */ /* 0x000fe400078e006f */
[----:B0-----:R-:W-:Y:S02]  /*8e20*/  IMAD.MOV.U32 R89, RZ, RZ, R117 ;  /* 0x000000ffff597224 */ /* 0x001fe400078e0075 */
[----:B------:R-:W3:Y:S01]  /*8e30*/  LDL.LU R117, [R1+0x304] ;  /* 0x0003040001757983 */ /* 0x000ee20000300800 */
[----:B------:R-:W-:-:S04]  /*8e40*/  IMAD.WIDE R22, R16, 0x2, R22 ;  /* 0x0000000210167825 */ /* 0x000fc800078e0216 */
[----:B------:R-:W-:-:S04]  /*8e50*/  IMAD.MOV.U32 R90, RZ, RZ, R105 ;  /* 0x000000ffff5a7224 */ /* 0x000fc800078e0069 */
[----:B------:R-:W-:-:S04]  /*8e60*/  IMAD.WIDE R90, R16, 0x2, R90 ;  /* 0x00000002105a7825 */ /* 0x000fc800078e025a */
[----:B------:R-:W-:Y:S02]  /*8e70*/  IMAD.MOV.U32 R88, RZ, RZ, R0 ;  /* 0x000000ffff587224 */ /* 0x000fe400078e0000 */
[----:B------:R-:W3:Y:S04]  /*8e80*/  LDL.LU R0, [R1+0x300] ;  /* 0x0003000001007983 */ /* 0x000ee80000300800 */
[----:B------:R4:W-:Y:S04]  /*8e90*/  STL [R1+0x48], R90 ;  /* 0x0000485a01007387 */ /* 0x0009e80000100800 */
[----:B------:R-:W3:Y:S01]  /*8ea0*/  LDL.LU R105, [R1+0xf4] ;  /* 0x0000f40001697983 */ /* 0x000ee20000300800 */
[----:B------:R-:W-:-:S03]  /*8eb0*/  IMAD.WIDE R88, R16, 0x2, R88 ;  /* 0x0000000210587825 */ /* 0x000fc600078e0258 */
[----:B------:R-:W-:Y:S01]  /*8ec0*/  STL [R1+0xe8], R22 ;  /* 0x0000e81601007387 */ /* 0x000fe20000100800 */
[----:B------:R-:W-:-:S03]  /*8ed0*/  IMAD.MOV.U32 R111, RZ, RZ, R91 ;  /* 0x000000ffff6f7224 */ /* 0x000fc600078e005b */
[----:B------:R-:W-:Y:S01]  /*8ee0*/  STL [R1+0x4c], R23 ;  /* 0x00004c1701007387 */ /* 0x000fe20000100800 */
[----:B----4-:R-:W-:Y:S02]  /*8ef0*/  IMAD.MOV.U32 R90, RZ, RZ, R119 ;  /* 0x000000ffff5a7224 */ /* 0x010fe400078e0077 */
[----:B------:R-:W-:Y:S01]  /*8f00*/  IMAD.MOV.U32 R91, RZ, RZ, R112 ;  /* 0x000000ffff5b7224 */ /* 0x000fe200078e0070 */
[----:B------:R2:W-:Y:S04]  /*8f10*/  STL [R1+0xec], R88 ;  /* 0x0000ec5801007387 */ /* 0x0005e80000100800 */
[----:B------:R0:W-:Y:S01]  /*8f20*/  STL [R1+0x50], R89 ;  /* 0x0000505901007387 */ /* 0x0001e20000100800 */
[----:B------:R-:W-:-:S03]  /*8f30*/  IMAD.WIDE R90, R16, 0x2, R90 ;  /* 0x00000002105a7825 */ /* 0x000fc600078e025a */
[----:B------:R-:W4:Y:S01]  /*8f40*/  LDL.LU R119, [R1+0x2fc] ;  /* 0x0002fc0001777983 */ /* 0x000f220000300800 */
[----:B--2---:R-:W-:Y:S02]  /*8f50*/  IMAD.MOV.U32 R88, RZ, RZ, R94 ;  /* 0x000000ffff587224 */ /* 0x004fe400078e005e */
[----:B0-----:R-:W-:Y:S01]  /*8f60*/  IMAD.MOV.U32 R89, RZ, RZ, R114 ;  /* 0x000000ffff597224 */ /* 0x001fe200078e0072 */
[----:B------:R-:W2:Y:S01]  /*8f70*/  LDL.LU R94, [R1+0x2f8] ;  /* 0x0002f800015e7983 */ /* 0x000ea20000300800 */
[----:B------:R-:W-:-:S04]  /*8f80*/  IMAD.WIDE R88, R16, 0x2, R88 ;  /* 0x0000000210587825 */ /* 0x000fc800078e0258 */
[----:B------:R-:W-:Y:S02]  /*8f90*/  IMAD.MOV.U32 R23, RZ, RZ, R95 ;  /* 0x000000ffff177224 */ /* 0x000fe400078e005f */
[----:B------:R-:W4:Y:S01]  /*8fa0*/  LDL.LU R95, [R1+0x2f4] ;  /* 0x0002f400015f7983 */ /* 0x000f220000300800 */
[----:B------:R-:W-:-:S03]  /*8fb0*/  IMAD.MOV.U32 R22, RZ, RZ, R122 ;  /* 0x000000ffff167224 */ /* 0x000fc600078e007a */
[----:B------:R-:W4:Y:S01]  /*8fc0*/  LDL.LU R122, [R1+0x2f0] ;  /* 0x0002f000017a7983 */ /* 0x000f220000300800 */
[----:B------:R-:W-:-:S03]  /*8fd0*/  IMAD.WIDE R22, R16, 0x2, R22 ;  /* 0x0000000210167825 */ /* 0x000fc600078e0216 */
[----:B------:R0:W-:Y:S04]  /*8fe0*/  STL [R1+0x54], R90 ;  /* 0x0000545a01007387 */ /* 0x0001e80000100800 */
[----:B------:R-:W-:Y:S04]  /*8ff0*/  STL [R1+0x58], R88 ;  /* 0x0000585801007387 */ /* 0x000fe80000100800 */
[----:B------:R-:W-:Y:S04]  /*9000*/  STL [R1+0x154], R22 ;  /* 0x0001541601007387 */ /* 0x000fe80000100800 */
[----:B------:R1:W-:Y:S04]  /*9010*/  STL [R1+0xf0], R23 ;  /* 0x0000f01701007387 */ /* 0x0003e80000100800 */
[----:B------:R-:W4:Y:S01]  /*9020*/  LDL.LU R104, [R1+0x70] ;  /* 0x0000700001687983 */ /* 0x000f220000300800 */
[----:B0-----:R-:W-:-:S03]  /*9030*/  IMAD.MOV.U32 R90, RZ, RZ, R118 ;  /* 0x000000ffff5a7224 */ /* 0x001fc600078e0076 */
[----:B------:R-:W4:Y:S01]  /*9040*/  LDL.LU R118, [R1+0x2ec] ;  /* 0x0002ec0001767983 */ /* 0x000f220000300800 */
[----:B-1----:R-:W-:-:S03]  /*9050*/  IMAD.MOV.U32 R23, RZ, RZ, R121 ;  /* 0x000000ffff177224 */ /* 0x002fc600078e0079 */
[----:B------:R-:W4:Y:S01]  /*9060*/  LDL.LU R121, [R1+0x2e8] ;  /* 0x0002e80001797983 */ /* 0x000f220000300800 */
[----:B------:R-:W-:Y:S02]  /*9070*/  IMAD.MOV.U32 R114, RZ, RZ, R89 ;  /* 0x000000ffff727224 */ /* 0x000fe400078e0059 */
[----:B---3--:R-:W-:Y:S02]  /*9080*/  IMAD.MOV.U32 R89, RZ, RZ, R120 ;  /* 0x000000ffff597224 */ /* 0x008fe400078e0078 */
[----:B------:R-:W3:Y:S01]  /*9090*/  LDL.LU R120, [R1+0x2e4] ;  /* 0x0002e40001787983 */ /* 0x000ee20000300800 */
[----:B------:R-:W-:-:S03]  /*90a0*/  IMAD.MOV.U32 R88, RZ, RZ, R19 ;  /* 0x000000ffff587224 */ /* 0x000fc600078e0013 */
[----:B------:R-:W3:Y:S01]  /*90b0*/  LDL.LU R19, [R1+0x2e0] ;  /* 0x0002e00001137983 */ /* 0x000ee20000300800 */
[----:B------:R-:W-:Y:S02]  /*90c0*/  IMAD.MOV.U32 R112, RZ, RZ, R91 ;  /* 0x000000ffff707224 */ /* 0x000fe400078e005b */
[----:B------:R-:W-:Y:S02]  /*90d0*/  IMAD.MOV.U32 R91, RZ, RZ, R113 ;  /* 0x000000ffff5b7224 */ /* 0x000fe400078e0071 */
[----:B------:R-:W-:-:S04]  /*90e0*/  IMAD.WIDE R90, R16, 0x2, R90 ;  /* 0x00000002105a7825 */ /* 0x000fc800078e025a */
[----:B------:R-:W-:Y:S01]  /*90f0*/  IMAD.WIDE R88, R16, 0x2, R88 ;  /* 0x0000000210587825 */ /* 0x000fe200078e0258 */
[----:B------:R-:W-:Y:S03]  /*9100*/  STL [R1+0x5c], R90 ;  /* 0x00005c5a01007387 */ /* 0x000fe60000100800 */
[----:B------:R-:W-:Y:S02]  /*9110*/  IMAD.MOV.U32 R113, RZ, RZ, R91 ;  /* 0x000000ffff717224 */ /* 0x000fe400078e005b */
[----:B------:R-:W-:-:S04]  /*9120*/  IMAD.MOV.U32 R22, RZ, RZ, R105 ;  /* 0x000000ffff167224 */ /* 0x000fc800078e0069 */
[----:B------:R-:W-:-:S05]  /*9130*/  IMAD.WIDE R22, R16, 0x2, R22 ;  /* 0x0000000210167825 */ /* 0x000fca00078e0216 */
[----:B------:R0:W-:Y:S04]  /*9140*/  STL [R1+0xf4], R22 ;  /* 0x0000f41601007387 */ /* 0x0001e80000100800 */
[----:B------:R1:W-:Y:S04]  /*9150*/  STL [R1+0x60], R23 ;  /* 0x0000601701007387 */ /* 0x0003e80000100800 */
[----:B------:R2:W-:Y:S04]  /*9160*/  STL [R1+0x158], R88 ;  /* 0x0001585801007387 */ /* 0x0005e80000100800 */
[----:B------:R4:W-:Y:S01]  /*9170*/  STL [R1+0xf8], R89 ;  /* 0x0000f85901007387 */ /* 0x0009e20000100800 */
[----:B0-----:R-:W-:-:S02]  /*9180*/  IMAD.MOV.U32 R22, RZ, RZ, R0 ;  /* 0x000000ffff167224 */ /* 0x001fc400078e0000 */
[----:B-1----:R-:W-:Y:S01]  /*9190*/  IMAD.MOV.U32 R23, RZ, RZ, R117 ;  /* 0x000000ffff177224 */ /* 0x002fe200078e0075 */
[----:B------:R-:W3:Y:S01]  /*91a0*/  LDL.LU R105, [R1+0x164] ;  /* 0x0001640001697983 */ /* 0x000ee20000300800 */
[----:B--2---:R-:W-:-:S03]  /*91b0*/  IMAD.MOV.U32 R88, RZ, RZ, R94 ;  /* 0x000000ffff587224 */ /* 0x004fc600078e005e */
[----:B------:R-:W2:Y:S01]  /*91c0*/  LDL.LU R0, [R1+0x2dc] ;  /* 0x0002dc0001007983 */ /* 0x000ea20000300800 */
[----:B----4-:R-:W-:Y:S02]  /*91d0*/  IMAD.MOV.U32 R89, RZ, RZ, R119 ;  /* 0x000000ffff597224 */ /* 0x010fe400078e0077 */
[C---:B------:R-:W-:Y:S01]  /*91e0*/  IMAD.WIDE R22, R16.reuse, 0x2, R22 ;  /* 0x0000000210167825 */ /* 0x040fe200078e0216 */
[----:B------:R-:W4:Y:S03]  /*91f0*/  LDL.LU R119, [R1+0x2d8] ;  /* 0x0002d80001777983 */ /* 0x000f260000300800 */
[----:B------:R-:W-:Y:S01]  /*9200*/  IMAD.MOV.U32 R91, RZ, RZ, R95 ;  /* 0x000000ffff5b7224 */ /* 0x000fe200078e005f */
[----:B------:R-:W4:Y:S01]  /*9210*/  LDL.LU R94, [R1+0x2d4] ;  /* 0x0002d400015e7983 */ /* 0x000f220000300800 */
[----:B------:R-:W-:-:S03]  /*9220*/  IMAD.WIDE R88, R16, 0x2, R88 ;  /* 0x0000000210587825 */ /* 0x000fc600078e0258 */
[----:B------:R-:W4:Y:S01]  /*9230*/  LDL.LU R95, [R1+0x2d0] ;  /* 0x0002d000015f7983 */ /* 0x000f220000300800 */
[----:B------:R-:W-:-:S03]  /*9240*/  IMAD.MOV.U32 R90, RZ, RZ, R122 ;  /* 0x000000ffff5a7224 */ /* 0x000fc600078e007a */
[----:B------:R-:W4:Y:S01]  /*9250*/  LDL.LU R122, [R1+0x2cc] ;  /* 0x0002cc00017a7983 */ /* 0x000f220000300800 */
[----:B------:R-:W-:-:S03]  /*9260*/  IMAD.WIDE R90, R16, 0x2, R90 ;  /* 0x00000002105a7825 */ /* 0x000fc600078e025a */
[----:B------:R0:W-:Y:S04]  /*9270*/  STL [R1+0x64], R22 ;  /* 0x0000641601007387 */ /* 0x0001e80000100800 */
[----:B------:R3:W-:Y:S04]  /*9280*/  STL [R1+0xfc], R88 ;  /* 0x0000fc5801007387 */ /* 0x0007e80000100800 */
[----:B------:R-:W-:Y:S04]  /*9290*/  STL [R1+0x68], R89 ;  /* 0x0000685901007387 */ /* 0x000fe80000100800 */
[----:B------:R-:W-:Y:S04]  /*92a0*/  STL [R1+0x15c], R90 ;  /* 0x00015c5a01007387 */ /* 0x000fe80000100800 */
[----:B------:R1:W-:Y:S01]  /*92b0*/  STL [R1+0x100], R91 ;  /* 0x0001005b01007387 */ /* 0x0003e20000100800 */
[----:B0-----:R-:W-:-:S03]  /*92c0*/  IMAD.MOV.U32 R22, RZ, RZ, R121 ;  /* 0x000000ffff167224 */ /* 0x001fc600078e0079 */
[----:B------:R-:W4:Y:S01]  /*92d0*/  LDL.LU R121, [R1+0x2c8] ;  /* 0x0002c80001797983 */ /* 0x000f220000300800 */
[----:B---3--:R-:W-:-:S03]  /*92e0*/  IMAD.MOV.U32 R88, RZ, RZ, R120 ;  /* 0x000000ffff587224 */ /* 0x008fc600078e0078 */
[----:B------:R-:W3:Y:S01]  /*92f0*/  LDL.LU R120, [R1+0x2c4] ;  /* 0x0002c40001787983 */ /* 0x000ee20000300800 */
[----:B-1----:R-:W-:-:S03]  /*9300*/  IMAD.MOV.U32 R91, RZ, RZ, R19 ;  /* 0x000000ffff5b7224 */ /* 0x002fc600078e0013 */
[----:B------:R-:W3:Y:S01]  /*9310*/  LDL.LU R19, [R1+0x2c0] ;  /* 0x0002c00001137983 */ /* 0x000ee20000300800 */
[----:B------:R-:W-:Y:S02]  /*9320*/  IMAD.MOV.U32 R117, RZ, RZ, R23 ;  /* 0x000000ffff757224 */ /* 0x000fe400078e0017 */
[----:B------:R-:W-:Y:S02]  /*9330*/  IMAD.MOV.U32 R23, RZ, RZ, R118 ;  /* 0x000000ffff177224 */ /* 0x000fe400078e0076 */
[----:B------:R-:W-:Y:S02]  /*9340*/  IMAD.MOV.U32 R89, RZ, RZ, R104 ;  /* 0x000000ffff597224 */ /* 0x000fe400078e0068 */
[----:B------:R-:W-:-:S04]  /*9350*/  IMAD.WIDE R22, R16, 0x2, R22 ;  /* 0x0000000210167825 */ /* 0x000fc800078e0216 */
[----:B------:R-:W-:-:S04]  /*9360*/  IMAD.WIDE R88, R16, 0x2, R88 ;  /* 0x0000000210587825 */ /* 0x000fc800078e0258 */
[----:B------:R-:W-:Y:S02]  /*9370*/  IMAD.MOV.U32 R118, RZ, RZ, R23 ;  /* 0x000000ffff767224 */ /* 0x000fe400078e0017 */
[----:B--2---:R-:W-:Y:S02]  /*9380*/  IMAD.MOV.U32 R90, RZ, RZ, R0 ;  /* 0x000000ffff5a7224 */ /* 0x004fe400078e0000 */
[----:B------:R-:W2:Y:S02]  /*9390*/  LDL.LU R0, [R1+0x2bc] ;  /* 0x0002bc0001007983 */ /* 0x000ea40000300800 */
[----:B------:R-:W-:Y:S02]  /*93a0*/  IMAD.WIDE R90, R16, 0x2, R90 ;  /* 0x00000002105a7825 */ /* 0x000fe400078e025a */
[----:B------:R4:W-:Y:S04]  /*93b0*/  STL [R1+0x6c], R22 ;  /* 0x00006c1601007387 */ /* 0x0009e80000100800 */
[----:B------:R0:W-:Y:S04]  /*93c0*/  STL [R1+0x104], R88 ;  /* 0x0001045801007387 */ /* 0x0001e80000100800 */
[----:B------:R1:W-:Y:S04]  /*93d0*/  STL [R1+0x70], R89 ;  /* 0x0000705901007387 */ /* 0x0003e80000100800 */
[----:B------:R1:W-:Y:S01]  /*93e0*/  STL [R1+0x160], R90 ;  /* 0x0001605a01007387 */ /* 0x0003e20000100800 */
[----:B----4-:R-:W-:-:S02]  /*93f0*/  IMAD.MOV.U32 R22, RZ, RZ, R94 ;  /* 0x000000ffff167224 */ /* 0x010fc400078e005e */
[----:B------:R-:W-:Y:S01]  /*9400*/  IMAD.MOV.U32 R23, RZ, RZ, R119 ;  /* 0x000000ffff177224 */ /* 0x000fe200078e0077 */
[----:B------:R4:W-:Y:S01]  /*9410*/  STL [R1+0x108], R91 ;  /* 0x0001085b01007387 */ /* 0x0009e20000100800 */
[----:B0-----:R-:W-:Y:S02]  /*9420*/  IMAD.MOV.U32 R88, RZ, RZ, R122 ;  /* 0x000000ffff587224 */ /* 0x001fe400078e007a */
[----:B-1----:R-:W-:Y:S01]  /*9430*/  IMAD.MOV.U32 R89, RZ, RZ, R95 ;  /* 0x000000ffff597224 */ /* 0x002fe200078e005f */
[----:B------:R-:W2:Y:S01]  /*9440*/  LDL.LU R94, [R1+0x2b8] ;  /* 0x0002b800015e7983 */ /* 0x000ea20000300800 */
[----:B------:R-:W-:-:S03]  /*9450*/  IMAD.WIDE R22, R16, 0x2, R22 ;  /* 0x0000000210167825 */ /* 0x000fc600078e0216 */
[----:B------:R-:W2:Y:S01]  /*9460*/  LDL.LU R95, [R1+0x2b4] ;  /* 0x0002b400015f7983 */ /* 0x000ea20000300800 */
[----:B------:R-:W-:Y:S02]  /*9470*/  IMAD.MOV.U32 R90, RZ, RZ, R105 ;  /* 0x000000ffff5a7224 */ /* 0x000fe400078e0069 */
[C---:B------:R-:W-:Y:S01]  /*9480*/  IMAD.WIDE R88, R16.reuse, 0x2, R88 ;  /* 0x0000000210587825 */ /* 0x040fe200078e0258 */
[----:B------:R-:W2:Y:S03]  /*9490*/  LDL.LU R122, [R1+0x2b0] ;  /* 0x0002b000017a7983 */ /* 0x000ea60000300800 */
[----:B----4-:R-:W-:Y:S02]  /*94a0*/  IMAD.MOV.U32 R91, RZ, RZ, R121 ;  /* 0x000000ffff5b7224 */ /* 0x010fe400078e0079 */
[----:B------:R-:W4:Y:S01]  /*94b0*/  LDL.LU R121, [R1+0x2ac] ;  /* 0x0002ac0001797983 */ /* 0x000f220000300800 */
[----:B------:R-:W-:-:S03]  /*94c0*/  IMAD.WIDE R90, R16, 0x2, R90 ;  /* 0x00000002105a7825 */ /* 0x000fc600078e025a */
[----:B------:R3:W-:Y:S04]  /*94d0*/  STL [R1+0x74], R22 ;  /* 0x0000741601007387 */ /* 0x0007e80000100800 */
[----:B------:R-:W-:Y:S04]  /*94e0*/  STL [R1+0x10c], R88 ;  /* 0x00010c5801007387 */ /* 0x000fe80000100800 */
[----:B------:R2:W-:Y:S04]  /*94f0*/  STL [R1+0x78], R89 ;  /* 0x0000785901007387 */ /* 0x0005e80000100800 */
[----:B------:R-:W-:Y:S04]  /*9500*/  STL [R1+0x164], R90 ;  /* 0x0001645a01007387 */ /* 0x000fe80000100800 */
[----:B------:R0:W-:Y:S01]  /*9510*/  STL [R1+0x110], R91 ;  /* 0x0001105b01007387 */ /* 0x0001e20000100800 */
[----:B---3--:R-:W-:-:S03]  /*9520*/  IMAD.MOV.U32 R22, RZ, RZ, R19 ;  /* 0x000000ffff167224 */ /* 0x008fc600078e0013 */
[----:B------:R-:W3:Y:S01]  /*9530*/  LDL.LU R19, [R1+0x2a8] ;  /* 0x0002a80001137983 */ /* 0x000ee20000300800 */
[----:B------:R-:W-:Y:S02]  /*9540*/  IMAD.MOV.U32 R119, RZ, RZ, R23 ;  /* 0x000000ffff777224 */ /* 0x000fe400078e0017 */
[----:B------:R-:W-:Y:S02]  /*9550*/  IMAD.MOV.U32 R23, RZ, RZ, R120 ;  /* 0x000000ffff177224 */ /* 0x000fe400078e0078 */
[----:B------:R-:W-:-:S04]  /*9560*/  IMAD.WIDE R22, R16, 0x2, R22 ;  /* 0x0000000210167825 */ /* 0x000fc800078e0216 */
[----:B--2---:R-:W-:Y:S02]  /*9570*/  IMAD.MOV.U32 R89, RZ, RZ, R0 ;  /* 0x000000ffff597224 */ /* 0x004fe400078e0000 */
[----:B------:R-:W2:Y:S01]  /*9580*/  LDL.LU R0, [R1+0x2a4] ;  /* 0x0002a40001007983 */ /* 0x000ea20000300800 */
[----:B------:R-:W-:-:S03]  /*9590*/  IMAD.MOV.U32 R88, RZ, RZ, R94 ;  /* 0x000000ffff587224 */ /* 0x000fc600078e005e */
[----:B------:R-:W2:Y:S01]  /*95a0*/  LDL.LU R94, [R1+0x2a0] ;  /* 0x0002a000015e7983 */ /* 0x000ea20000300800 */
[----:B0-----:R-:W-:-:S03]  /*95b0*/  IMAD.MOV.U32 R91, RZ, RZ, R95 ;  /* 0x000000ffff5b7224 */ /* 0x001fc600078e005f */
[----:B------:R-:W2:Y:S01]  /*95c0*/  LDL.LU R95, [R1+0x29c] ;  /* 0x00029c00015f7983 */ /* 0x000ea20000300800 */
[----:B------:R-:W-:Y:S02]  /*95d0*/  IMAD.MOV.U32 R90, RZ, RZ, R122 ;  /* 0x000000ffff5a7224 */ /* 0x000fe400078e007a */
[C---:B------:R-:W-:Y:S01]  /*95e0*/  IMAD.WIDE R88, R16.reuse, 0x2, R88 ;  /* 0x0000000210587825 */ /* 0x040fe200078e0258 */
[----:B------:R-:W2:Y:S03]  /*95f0*/  LDL.LU R122, [R1+0x298] ;  /* 0x00029800017a7983 */ /* 0x000ea60000300800 */
[----:B------:R-:W-:Y:S01]  /*9600*/  IMAD.WIDE R90, R16, 0x2, R90 ;  /* 0x00000002105a7825 */ /* 0x000fe200078e025a */
[----:B------:R-:W-:Y:S04]  /*9610*/  STL [R1+0x7c], R22 ;  /* 0x00007c1601007387 */ /* 0x000fe80000100800 */
[----:B------:R-:W-:Y:S04]  /*9620*/  STL [R1+0x114], R88 ;  /* 0x0001145801007387 */ /* 0x000fe80000100800 */
[----:B------:R3:W-:Y:S04]  /*9630*/  STL [R1+0x80], R89 ;  /* 0x0000805901007387 */ /* 0x0007e80000100800 */
[----:B------:R-:W-:Y:S04]  /*9640*/  STL [R1+0x168], R90 ;  /* 0x0001685a01007387 */ /* 0x000fe80000100800 */
[----:B------:R0:W-:Y:S01]  /*9650*/  STL [R1+0x118], R91 ;  /* 0x0001185b01007387 */ /* 0x0001e20000100800 */
[----:B---3--:R-:W-:-:S03]  /*9660*/  IMAD.MOV.U32 R89, RZ, RZ, R19 ;  /* 0x000000ffff597224 */ /* 0x008fc600078e0013 */
[----:B------:R-:W3:Y:S01]  /*9670*/  LDL.LU R19, [R1+0x294] ;  /* 0x0002940001137983 */ /* 0x000ee20000300800 */
[----:B------:R-:W-:-:S04]  /*9680*/  USHF.L.U32 UR4, UR25, 0x8, URZ ;  /* 0x0000000819047899 */ /* 0x000fc8000800063f */
[----:B------:R-:W-:-:S04]  /*9690*/  ULOP3.LUT UR4, UR4, 0xc00, URZ, 0xc0, !UPT ;  /* 0x00000c0004047892 */ /* 0x000fc8000f8ec03f */
[----:B------:R-:W-:Y:S01]  /*96a0*/  ULEA.HI UR4, UR12, UR4, URZ, 0x1c ;  /* 0x000000040c047291 */ /* 0x000fe2000f8fe03f */
[----:B------:R-:W-:-:S03]  /*96b0*/  WARPGROUP.ARRIVE ;  /* 0x00000000000079c5 */ /* 0x000fc60000000000 */
[----:B------:R-:W-:Y:S01]  /*96c0*/  ULOP3.LUT UR6, UR4, 0x3fff, URZ, 0xc0, !UPT ;  /* 0x00003fff04067892 */ /* 0x000fe2000f8ec03f */
[----:B------:R-:W-:Y:S02]  /*96d0*/  UMOV UR5, 0x40000040 ;  /* 0x4000004000057882 */ /* 0x000fe40000000000 */
[----:B------:R-:W-:Y:S01]  /*96e0*/  UMOV UR4, UR13 ;  /* 0x0000000d00047c82 */ /* 0x000fe20008000000 */
[----:B------:R-:W-:-:S05]  /*96f0*/  UMOV UR7, 0x40000040 ;  /* 0x4000004000077882 */ /* 0x000fca0000000000 */
[----:B------:R-:W-:Y:S01]  /*9700*/  HGMMA.64x128x16.F32.BF16 R24, gdesc[UR4].tnspA, R24 ;  /* 0x21e00000041879f0 */ /* 0x000fe20008701818 */
[----:B------:R-:W-:Y:S01]  /*9710*/  UIADD3 UR10, UP0, UR6, 0x2, URZ ;  /* 0x00000002060a7890 */ /* 0x000fe2000ff1e03f */
[----:B------:R-:W-:Y:S01]  /*9720*/  UMOV UR4, URZ ;  /* 0x0000003f00047c82 */ /* 0x000fe20008000000 */
[----:B------:R-:W-:Y:S02]  /*9730*/  IMAD.MOV.U32 R120, RZ, RZ, R23 ;  /* 0x000000ffff787224 */ /* 0x000fe400078e0017 */
[----:B------:R-:W-:Y:S01]  /*9740*/  UIADD3.X UR11, UR4, 0x40000040, URZ, UP0, !UPT ;  /* 0x40000040040b7890 */ /* 0x000fe200087fe43f */
[----:B------:R-:W-:Y:S02]  /*9750*/  IMAD.MOV.U32 R22, RZ, RZ, R106 ;  /* 0x000000ffff167224 */ /* 0x000fe400078e006a */
[----:B----4-:R-:W-:Y:S02]  /*9760*/  IMAD.MOV.U32 R23, RZ, RZ, R121 ;  /* 0x000000ffff177224 */ /* 0x010fe400078e0079 */
[----:B------:R-:W-:-:S04]  /*9770*/  IMAD.WIDE R22, R16, 0x2, R22 ;  /* 0x0000000210167825 */ /* 0x000fc800078e0216 */
[----:B--2---:R-:W-:Y:S02]  /*9780*/  IMAD.MOV.U32 R88, RZ, RZ, R0 ;  /* 0x000000ffff587224 */ /* 0x004fe400078e0000 */
[----:B------:R-:W2:Y:S02]  /*9790*/  LDL.LU R0, [R1+0x290] ;  /* 0x0002900001007983 */ /* 0x000ea40000300800 */
[----:B------:R-:W-:-:S04]  /*97a0*/  IMAD.WIDE R88, R16, 0x2, R88 ;  /* 0x0000000210587825 */ /* 0x000fc800078e0258 */
[----:B0-----:R-:W-:Y:S01]  /*97b0*/  IMAD.MOV.U32 R91, RZ, RZ, R94 ;  /* 0x000000ffff5b7224 */ /* 0x001fe200078e005e */
[----:B------:R-:W-:Y:S01]  /*97c0*/  HGMMA.64x128x16.F32.BF16 R24, gdesc[UR8].tnspA, R24 ;  /* 0x21e00000081879f0 */ /* 0x000fe20008701818 */
[----:B------:R-:W4:Y:S01]  /*97d0*/  LDL.LU R94, [R1+0x28c] ;  /* 0x00028c00015e7983 */ /* 0x000f220000300800 */
[----:B------:R-:W-:-:S03]  /*97e0*/  IMAD.MOV.U32 R90, RZ, RZ, R95 ;  /* 0x000000ffff5a7224 */ /* 0x000fc600078e005f */
[----:B------:R-:W4:Y:S01]  /*97f0*/  LDL.LU R95, [R1+0x288] ;  /* 0x00028800015f7983 */ /* 0x000f220000300800 */
[----:B------:R-:W-:-:S03]  /*9800*/  IMAD.WIDE R90, R16, 0x2, R90 ;  /* 0x00000002105a7825 */ /* 0x000fc600078e025a */
[----:B------:R-:W-:Y:S04]  /*9810*/  STL [R1+0x84], R22 ;  /* 0x0000841601007387 */ /* 0x000fe80000100800 */
[----:B------:R-:W-:Y:S04]  /*9820*/  STL [R1+0x11c], R88 ;  /* 0x00011c5801007387 */ /* 0x000fe80000100800 */
[----:B------:R-:W-:Y:S04]  /*9830*/  STL [R1+0x88], R89 ;  /* 0x0000885901007387 */ /* 0x000fe80000100800 */
[----:B------:R-:W-:Y:S04]  /*9840*/  STL [R1+0x16c], R90 ;  /* 0x00016c5a01007387 */ /* 0x000fe80000100800 */
[----:B------:R3:W-:Y:S01]  /*9850*/  STL [R1+0x120], R91 ;  /* 0x0001205b01007387 */ /* 0x0007e20000100800 */
[----:B------:R-:W-:-:S09]  /*9860*/  UIADD3.64 UR18, UR10, 0x2, URZ ;  /* 0x000000020a127897 */ /* 0x000fd2000fffe03f */
[----:B------:R-:W-:Y:S01]  /*9870*/  HGMMA.64x128x16.F32.BF16 R24, gdesc[UR16].tnspA, R24 ;  /* 0x21e00000101879f0 */ /* 0x000fe20008701818 */
[----:B---3--:R-:W-:Y:S02]  /*9880*/  IMAD.MOV.U32 R91, RZ, RZ, R19 ;  /* 0x000000ffff5b7224 */ /* 0x008fe400078e0013 */
[----:B------:R-:W3:Y:S01]  /*9890*/  LDL.LU R19, [R1+0x284] ;  /* 0x0002840001137983 */ /* 0x000ee20000300800 */
[----:B------:R-:W-:-:S09]  /*98a0*/  UIADD3.64 UR22, UR10, 0x4, URZ ;  /* 0x000000040a167897 */ /* 0x000fd2000fffe03f */
[----:B------:R-:W-:Y:S01]  /*98b0*/  HGMMA.64x128x16.F32.BF16 R24, gdesc[UR20].tnspA, R24, gsb0 ;  /* 0x21e00000141879f0 */ /* 0x000fe20008001818 */
[----:B------:R-:W-:Y:S02]  /*98c0*/  IMAD.MOV.U32 R121, RZ, RZ, R23 ;  /* 0x000000ffff797224 */ /* 0x000fe400078e0017 */
[----:B------:R-:W-:Y:S02]  /*98d0*/  IMAD.MOV.U32 R22, RZ, RZ, R99 ;  /* 0x000000ffff167224 */ /* 0x000fe400078e0063 */
[----:B------:R-:W-:Y:S02]  /*98e0*/  IMAD.MOV.U32 R23, RZ, RZ, R122 ;  /* 0x000000ffff177224 */ /* 0x000fe400078e007a */
[----:B------:R-:W-:Y:S02]  /*98f0*/  IMAD.MOV.U32 R88, RZ, RZ, R93 ;  /* 0x000000ffff587224 */ /* 0x000fe400078e005d */
[----:B------:R-:W-:Y:S02]  /*9900*/  IMAD.MOV.U32 R89, RZ, RZ, R92 ;  /* 0x000000ffff597224 */ /* 0x000fe400078e005c */
[C---:B------:R-:W-:Y:S01]  /*9910*/  IMAD.WIDE R22, R16.reuse, 0x2, R22 ;  /* 0x0000000210167825 */ /* 0x040fe200078e0216 */
[----:B------:R-:W0:Y:S03]  /*9920*/  LDC R92, c[0x0][0x238] ;  /* 0x00008e00ff5c7b82 */ /* 0x000e260000000800 */
[----:B------:R-:W-:-:S04]  /*9930*/  IMAD.WIDE R88, R16, 0x2, R88 ;  /* 0x0000000210587825 */ /* 0x000fc800078e0258 */
[----:B------:R-:W-:Y:S01]  /*9940*/  IMAD.MOV.U32 R122, RZ, RZ, R23 ;  /* 0x000000ffff7a7224 */ /* 0x000fe200078e0017 */
[----:B------:R-:W-:Y:S01]  /*9950*/  UIADD3 UR24, UR24, -0x40, URZ ;  /* 0xffffffc018187890 */ /* 0x000fe2000fffe03f */
[----:B--2---:R-:W-:Y:S02]  /*9960*/  IMAD.MOV.U32 R90, RZ, RZ, R0 ;  /* 0x000000ffff5a7224 */ /* 0x004fe400078e0000 */
[----:B------:R1:W5:Y:S04]  /*9970*/  LDL.LU R0, [R1+0x280] ;  /* 0x0002800001007983 */ /* 0x0003680000300800 */
[----:B------:R2:W-:Y:S01]  /*9980*/  STL [R1+0x8c], R22 ;  /* 0x00008c1601007387 */ /* 0x0005e20000100800 */
[----:B------:R-:W-:-:S03]  /*9990*/  IMAD.WIDE R90, R16, 0x2, R90 ;  /* 0x00000002105a7825 */ /* 0x000fc600078e025a */
[----:B------:R0:W-:Y:S04]  /*99a0*/  STL [R1+0x124], R88 ;  /* 0x0001245801007387 */ /* 0x0001e80000100800 */
[----:B------:R1:W-:Y:S01]  /*99b0*/  STL [R1+0x90], R89 ;  /* 0x0000905901007387 */ /* 0x0003e20000100800 */
[----:B--2---:R-:W-:Y:S02]  /*99c0*/  IMAD.MOV.U32 R22, RZ, RZ, R108 ;  /* 0x000000ffff167224 */ /* 0x004fe400078e006c */
[----:B------:R-:W-:Y:S02]  /*99d0*/  IMAD.MOV.U32 R23, RZ, RZ, R98 ;  /* 0x000000ffff177224 */ /* 0x000fe400078e0062 */
[----:B0-----:R-:W-:Y:S02]  /*99e0*/  IMAD.MOV.U32 R88, RZ, RZ, R97 ;  /* 0x000000ffff587224 */ /* 0x001fe400078e0061 */
[----:B-1----:R-:W-:-:S02]  /*99f0*/  IMAD.MOV.U32 R89, RZ, RZ, R96 ;  /* 0x000000ffff597224 */ /* 0x002fc400078e0060 */
[C---:B------:R-:W-:Y:S01]  /*9a00*/  IMAD.WIDE R22, R16.reuse, 0x2, R22 ;  /* 0x0000000210167825 */ /* 0x040fe200078e0216 */
[----:B------:R0:W-:Y:S03]  /*9a10*/  STL [R1+0x170], R90 ;  /* 0x0001705a01007387 */ /* 0x0001e60000100800 */
[----:B------:R-:W-:Y:S01]  /*9a20*/  IMAD.WIDE R88, R16, 0x2, R88 ;  /* 0x0000000210587825 */ /* 0x000fe200078e0258 */
[----:B------:R0:W-:Y:S04]  /*9a30*/  STL [R1+0x128], R91 ;  /* 0x0001285b01007387 */ /* 0x0001e80000100800 */
[----:B------:R0:W-:Y:S04]  /*9a40*/  STL [R1+0x12c], R22 ;  /* 0x00012c1601007387 */ /* 0x0001e80000100800 */
[----:B------:R0:W-:Y:S04]  /*9a50*/  STL [R1+0x94], R23 ;  /* 0x0000941701007387 */ /* 0x0001e80000100800 */
[----:B------:R0:W-:Y:S04]  /*9a60*/  STL [R1+0x174], R88 ;  /* 0x0001745801007387 */ /* 0x0001e80000100800 */
[----:B------:R0:W-:Y:S01]  /*9a70*/  STL [R1+0x130], R89 ;  /* 0x0001305901007387 */ /* 0x0001e20000100800 */
[----:B------:R-:W-:-:S04]  /*9a80*/  IMAD.SHL.U32 R92, R92, 0x40, RZ ;  /* 0x000000405c5c7824 */ /* 0x000fc800078e00ff */
[----:B----4-:R-:W-:Y:S01]  /*9a90*/  IMAD.WIDE R94, R92, 0x2, R94 ;  /* 0x000000025c5e7825 */ /* 0x010fe200078e025e */
[----:B------:R-:W-:-:S03]  /*9aa0*/  WARPGROUP.DEPBAR.LE gsb0, 0x0 ;  /* 0x00008000000079c5 */ /* 0x000fc60000010000 */
[----:B---3--:R-:W-:-:S05]  /*9ab0*/  VIADD R19, R19, 0xffffffff ;  /* 0xffffffff13137836 */ /* 0x008fca0000000000 */
[----:B------:R-:W-:-:S13]  /*9ac0*/  ISETP.NE.U32.AND P0, PT, R19, RZ, PT ;  /* 0x000000ff1300720c */ /* 0x000fda0003f05070 */
[----:B0-----:R-:W-:Y:S05]  /*9ad0*/  @P0 BRA `(.L_x_1) ;  /* 0xffffffbc008c0947 */ /* 0x001fea000383ffff */
[----:B------:R-:W-:Y:S02]  /*9ae0*/  F2FP.BF16.F32.PACK_AB R56, R60, R56 ;  /* 0x000000383c38723e */ /* 0x000fe400000010ff */
[----:B------:R-:W-:Y:S02]  /*9af0*/  F2FP.BF16.F32.PACK_AB R4, R63, R59 ;  /* 0x0000003b3f04723e */ /* 0x000fe400000010ff */
[----:B------:R-:W-:Y:S02]  /*9b00*/  F2FP.BF16.F32.PACK_AB R8, R62, R58 ;  /* 0x0000003a3e08723e */ /* 0x000fe400000010ff */
[----:B------:R-:W-:Y:S02]  /*9b10*/  F2FP.BF16.F32.PACK_AB R12, R61, R57 ;  /* 0x000000393d0c723e */ /* 0x000fe400000010ff */
[----:B------:R-:W-:Y:S02]  /*9b20*/  F2FP.BF16.F32.PACK_AB R16, R31, R27 ;  /* 0x0000001b1f10723e */ /* 0x000fe400000010ff */
[----:B------:R-:W-:-:S02]  /*9b30*/  F2FP.BF16.F32.PACK_AB R20, R30, R26 ;  /* 0x0000001a1e14723e */ /* 0x000fc400000010ff */
        /* <DEDUP_REMOVED lines=25> */
[----:B------:R-:W-:-:S07]  /*9cd0*/  F2FP.BF16.F32.PACK_AB R24, R28, R24 ;  /* 0x000000181c18723e */ /* 0x000fce00000010ff */
.L_x_0:
[----:B------:R-:W1:Y:S01]  /*9ce0*/  S2R R88, SR_TID.X ;  /* 0x0000000000587919 */ /* 0x000e620000002100 */
[----:B------:R-:W2:Y:S01]  /*9cf0*/  LDC R33, c[0x0][0x248] ;  /* 0x00009200ff217b82 */ /* 0x000ea20000000800 */
[----:B------:R-:W-:Y:S01]  /*9d00*/  ULDC.64 UR6, c[0x0][0x228] ;  /* 0x00008a0000067ab9 */ /* 0x000fe20000000a00 */
[----:B------:R-:W-:Y:S01]  /*9d10*/  ULDC UR4, c[0x0][0x244] ;  /* 0x0000910000047ab9 */ /* 0x000fe20000000800 */
[----:B------:R-:W3:Y:S04]  /*9d20*/  LDL.LU R92, [R1+0x1e0] ;  /* 0x0001e000015c7983 */ /* 0x000ee80000300800 */
[----:B------:R-:W4:Y:S04]  /*9d30*/  LDL.LU R90, [R1+0x19c] ;  /* 0x00019c00015a7983 */ /* 0x000f280000300800 */
[----:B------:R-:W3:Y:S01]  /*9d40*/  LDL.LU R89, [R1+0x1dc] ;  /* 0x0001dc0001597983 */ /* 0x000ee20000300800 */
[C---:B-1----:R-:W-:Y:S01]  /*9d50*/  IMAD.SHL.U32 R2, R88.reuse, 0x400, RZ ;  /* 0x0000040058027824 */ /* 0x042fe200078e00ff */
[C---:B------:R-:W-:Y:S01]  /*9d60*/  LOP3.LUT R28, R88.reuse, 0x180, RZ, 0xc0, !PT ;  /* 0x00000180581c7812 */ /* 0x040fe200078ec0ff */
[----:B------:R-:W-:-:S02]  /*9d70*/  IMAD.SHL.U32 R29, R88, 0x8, RZ ;  /* 0x00000008581d7824 */ /* 0x000fc400078e00ff */
[----:B-----5:R-:W-:Y:S01]  /*9d80*/  IMAD.SHL.U32 R3, R88, 0x20, RZ ;  /* 0x0000002058037824 */ /* 0x020fe200078e00ff */
[----:B------:R-:W-:Y:S01]  /*9d90*/  LOP3.LUT R2, R2, 0x6000, RZ, 0xc0, !PT ;  /* 0x0000600002027812 */ /* 0x000fe200078ec0ff */
[----:B------:R-:W-:Y:S01]  /*9da0*/  IMAD.SHL.U32 R30, R88, 0x10, RZ ;  /* 0x00000010581e7824 */ /* 0x000fe200078e00ff */
[----:B------:R-:W-:Y:S02]  /*9db0*/  LOP3.LUT R29, R29, 0x300, RZ, 0xc0, !PT ;  /* 0x000003001d1d7812 */ /* 0x000fe400078ec0ff */
[----:B------:R-:W-:Y:S01]  /*9dc0*/  LOP3.LUT R2, R2, 0x60, R3, 0xf8, !PT ;  /* 0x0000006002027812 */ /* 0x000fe200078ef803 */
[----:B------:R-:W-:Y:S02]  /*9dd0*/  IMAD.SHL.U32 R3, R88, 0x1000, RZ ;  /* 0x0000100058037824 */ /* 0x000fe400078e00ff */
[----:B------:R-:W-:-:S03]  /*9de0*/  IMAD R29, R28, 0x10, R29 ;  /* 0x000000101c1d7824 */ /* 0x000fc600078e021d */
[----:B------:R-:W-:Y:S01]  /*9df0*/  LOP3.LUT R3, R3, 0x6000, RZ, 0xc0, !PT ;  /* 0x0000600003037812 */ /* 0x000fe200078ec0ff */
[----:B------:R-:W-:Y:S02]  /*9e00*/  IMAD.IADD R29, R2, 0x1, R29 ;  /* 0x00000001021d7824 */ /* 0x000fe400078e021d */
[----:B------:R-:W-:Y:S02]  /*9e10*/  IMAD.SHL.U32 R2, R88, 0x4, RZ ;  /* 0x0000000458027824 */ /* 0x000fe400078e00ff */
[----:B------:R-:W2:Y:S04]  /*9e20*/  LDL.LU R88, [R1+0x198] ;  /* 0x0001980001587983 */ /* 0x000ea80000300800 */
[----:B------:R-:W3:Y:S01]  /*9e30*/  LDL.LU R91, [R1+0x194] ;  /* 0x00019400015b7983 */ /* 0x000ee20000300800 */
[----:B------:R-:W-:-:S02]  /*9e40*/  LOP3.LUT R36, R29, 0x70, R2, 0x78, !PT ;  /* 0x000000701d247812 */ /* 0x000fc400078e7802 */
[----:B------:R-:W-:Y:S01]  /*9e50*/  LOP3.LUT R3, R3, 0x7f0, R30, 0xf8, !PT ;  /* 0x000007f003037812 */ /* 0x000fe200078ef81e */
[----:B------:R-:W-:Y:S01]  /*9e60*/  BAR.SYNC.DEFER_BLOCKING 0x0 ;  /* 0x0000000000007b1d */ /* 0x000fe20000010000 */
[----:B------:R-:W-:-:S04]  /*9e70*/  SHF.R.U32.HI R32, RZ, 0x2, R28 ;  /* 0x00000002ff207819 */ /* 0x000fc8000001161c */
[----:B------:R-:W-:Y:S01]  /*9e80*/  LOP3.LUT R32, R3, R32, RZ, 0x3c, !PT ;  /* 0x0000002003207212 */ /* 0x000fe200078e3cff */
[----:B------:R-:W-:Y:S04]  /*9e90*/  STS.128 [R36+UR12], R24 ;  /* 0x0000001824007988 */ /* 0x000fe80008000c0c */
[----:B------:R-:W-:Y:S04]  /*9ea0*/  STS.128 [R36+UR12+0x400], R60 ;  /* 0x0004003c24007988 */ /* 0x000fe80008000c0c */
[----:B------:R-:W-:Y:S04]  /*9eb0*/  STS.128 [R36+UR12+0x80], R20 ;  /* 0x0000801424007988 */ /* 0x000fe80008000c0c */
[----:B------:R-:W-:Y:S01]  /*9ec0*/  STS.128 [R36+UR12+0x480], R16 ;  /* 0x0004801024007988 */ /* 0x000fe20008000c0c */
[----:B------:R-:W-:Y:S06]  /*9ed0*/  BAR.SYNC.DEFER_BLOCKING 0x0 ;  /* 0x0000000000007b1d */ /* 0x000fec0000010000 */
[----:B------:R-:W1:Y:S04]  /*9ee0*/  LDS.128 R16, [R32+UR12] ;  /* 0x0000000c20107984 */ /* 0x000e680008000c00 */
[----:B------:R-:W-:Y:S04]  /*9ef0*/  LDS.128 R20, [R32+UR12+0x800] ;  /* 0x0008000c20147984 */ /* 0x000fe80008000c00 */
[----:B------:R-:W-:Y:S04]  /*9f00*/  LDS.128 R24, [R32+UR12+0x1000] ;  /* 0x0010000c20187984 */ /* 0x000fe80008000c00 */
[----:B------:R-:W-:Y:S01]  /*9f10*/  LDS.128 R28, [R32+UR12+0x1800] ;  /* 0x0018000c201c7984 */ /* 0x000fe20008000c00 */
[----:B------:R-:W-:Y:S06]  /*9f20*/  BAR.SYNC.DEFER_BLOCKING 0x0 ;  /* 0x0000000000007b1d */ /* 0x000fec0000010000 */
[----:B------:R0:W-:Y:S01]  /*9f30*/  STS.128 [R36+UR12+0x400], R12 ;  /* 0x0004000c24007988 */ /* 0x0001e20008000c0c */
[C---:B----4-:R-:W-:Y:S01]  /*9f40*/  ISETP.GE.AND P0, PT, R90.reuse, UR6, PT ;  /* 0x000000065a007c0c */ /* 0x050fe2000bf06270 */
[----:B------:R-:W-:-:S02]  /*9f50*/  IMAD R34, R90, UR4, RZ ;  /* 0x000000045a227c24 */ /* 0x000fc4000f8e02ff */
[-C--:B--2---:R-:W-:Y:S01]  /*9f60*/  IMAD R37, R88, R33.reuse, RZ ;  /* 0x0000002158257224 */ /* 0x084fe200078e02ff */
[----:B---3--:R-:W-:Y:S01]  /*9f70*/  ISETP.LT.AND P3, PT, R89, UR7, !P0 ;  /* 0x0000000759007c0c */ /* 0x008fe2000c761270 */
[----:B------:R-:W2:Y:S01]  /*9f80*/  LDL.LU R90, [R1+0x190] ;  /* 0x00019000015a7983 */ /* 0x000ea20000300800 */
[----:B------:R-:W-:Y:S01]  /*9f90*/  ISETP.LT.AND P4, PT, R92, UR7, !P0 ;  /* 0x000000075c007c0c */ /* 0x000fe2000c781270 */
[CC--:B------:R-:W-:Y:S01]  /*9fa0*/  IMAD R39, R91.reuse, R33.reuse, RZ ;  /* 0x000000215b277224 */ /* 0x0c0fe200078e02ff */
[----:B------:R-:W-:Y:S01]  /*9fb0*/  ISETP.LT.AND P2, PT, R88, UR7, !P0 ;  /* 0x0000000758007c0c */ /* 0x000fe2000c741270 */
[----:B------:R-:W3:Y:S01]  /*9fc0*/  LDL.LU R89, [R1+0x18c] ;  /* 0x00018c0001597983 */ /* 0x000ee20000300800 */
[----:B------:R-:W-:Y:S01]  /*9fd0*/  ISETP.LT.AND P6, PT, R91, UR7, !P0 ;  /* 0x000000075b007c0c */ /* 0x000fe2000c7c1270 */
[----:B------:R-:W-:Y:S02]  /*9fe0*/  ULDC.64 UR4, c[0x0][0x220] ;  /* 0x0000880000047ab9 */ /* 0x000fe40000000a00 */
[----:B------:R-:W4:Y:S04]  /*9ff0*/  LDL.LU R92, [R1+0x188] ;  /* 0x00018800015c7983 */ /* 0x000f280000300800 */
[----:B------:R-:W4:Y:S04]  /*a000*/  LDL.LU R88, [R1+0x184] ;  /* 0x0001840001587983 */ /* 0x000f280000300800 */
[----:B------:R-:W4:Y:S04]  /*a010*/  LDL.LU R91, [R1+0x180] ;  /* 0x00018000015b7983 */ /* 0x000f280000300800 */
[----:B0-----:R-:W4:Y:S04]  /*a020*/  LDL.LU R15, [R1+0x240] ;  /* 0x00024000010f7983 */ /* 0x001f280000300800 */
[----:B------:R-:W-:Y:S04]  /*a030*/  STS.128 [R36+UR12], R56 ;  /* 0x0000003824007988 */ /* 0x000fe80008000c0c */
[----:B------:R-:W-:Y:S04]  /*a040*/  STS.128 [R36+UR12+0x80], R8 ;  /* 0x0000800824007988 */ /* 0x000fe80008000c0c */
[----:B------:R0:W-:Y:S01]  /*a050*/  STS.128 [R36+UR12+0x480], R4 ;  /* 0x0004800424007988 */ /* 0x0001e20008000c0c */
[----:B------:R-:W-:Y:S01]  /*a060*/  BAR.SYNC.DEFER_BLOCKING 0x0 ;  /* 0x0000000000007b1d */ /* 0x000fe20000010000 */
[C---:B------:R-:W-:Y:S01]  /*a070*/  ISETP.LT.AND P5, PT, R0.reuse, UR7, !P0 ;  /* 0x0000000700007c0c */ /* 0x040fe2000c7a1270 */
[----:B------:R-:W-:Y:S01]  /*a080*/  IMAD R35, R0, R33, RZ ;  /* 0x0000002100237224 */ /* 0x000fe200078e02ff */
[----:B------:R-:W-:-:S04]  /*a090*/  LEA R0, P1, R34, UR4, 0x1 ;  /* 0x0000000422007c11 */ /* 0x000fc8000f8208ff */
[----:B------:R-:W-:Y:S02]  /*a0a0*/  LEA.HI.X.SX32 R34, R34, UR5, 0x1, P1 ;  /* 0x0000000522227c11 */ /* 0x000fe400088f0eff */
[----:B------:R-:W-:-:S04]  /*a0b0*/  LEA R2, P1, R35, R0, 0x1 ;  /* 0x0000000023027211 */ /* 0x000fc800078208ff */
[----:B------:R-:W-:Y:S02]  /*a0c0*/  LEA.HI.X.SX32 R3, R35, R34, 0x1, P1 ;  /* 0x0000002223037211 */ /* 0x000fe400008f0eff */
[C---:B0-----:R-:W-:Y:S02]  /*a0d0*/  LEA R4, P1, R37.reuse, R0, 0x1 ;  /* 0x0000000025047211 */ /* 0x041fe400078208ff */
[----:B-1----:R-:W-:Y:S02]  /*a0e0*/  PRMT R10, R16, 0x7632, R10 ;  /* 0x00007632100a7816 */ /* 0x002fe4000000000a */
[----:B------:R-:W-:Y:S01]  /*a0f0*/  LEA.HI.X.SX32 R5, R37, R34, 0x1, P1 ;  /* 0x0000002225057211 */ /* 0x000fe200008f0eff */
[----:B------:R0:W-:Y:S04]  /*a100*/  @P5 STG.E.U16 desc[UR14][R2.64], R16 ;  /* 0x0000001002005986 */ /* 0x0001e8000c10150e */
[----:B------:R-:W-:Y:S01]  /*a110*/  @P2 STG.E.U16 desc[UR14][R4.64], R10 ;  /* 0x0000000a04002986 */ /* 0x000fe2000c10150e */
[----:B------:R-:W-:-:S03]  /*a120*/  PRMT R12, R17, 0x7632, R12 ;  /* 0x00007632110c7816 */ /* 0x000fc6000000000c */
[----:B------:R-:W1:Y:S01]  /*a130*/  LDS.128 R4, [R32+UR12] ;  /* 0x0000000c20047984 */ /* 0x000e620008000c00 */
[----:B0-----:R-:W-:-:S04]  /*a140*/  LEA R2, P5, R39, R0, 0x1 ;  /* 0x0000000027027211 */ /* 0x001fc800078a08ff */
[----:B------:R-:W-:-:S05]  /*a150*/  LEA.HI.X.SX32 R3, R39, R34, 0x1, P5 ;  /* 0x0000002227037211 */ /* 0x000fca00028f0eff */
[----:B------:R0:W-:Y:S01]  /*a160*/  @P6 STG.E.U16 desc[UR14][R2.64], R17 ;  /* 0x0000001102006986 */ /* 0x0001e2000c10150e */
[CC--:B--2---:R-:W-:Y:S01]  /*a170*/  IMAD R9, R90.reuse, R33.reuse, RZ ;  /* 0x000000215a097224 */ /* 0x0c4fe200078e02ff */
[----:B------:R-:W-:Y:S02]  /*a180*/  ISETP.LT.AND P1, PT, R90, UR7, !P0 ;  /* 0x000000075a007c0c */ /* 0x000fe4000c721270 */
[----:B------:R-:W2:Y:S01]  /*a190*/  LDL.LU R90, [R1+0x23c] ;  /* 0x00023c00015a7983 */ /* 0x000ea20000300800 */
[C---:B---3--:R-:W-:Y:S01]  /*a1a0*/  IMAD R11, R89.reuse, R33, RZ ;  /* 0x00000021590b7224 */ /* 0x048fe200078e02ff */
[----:B------:R-:W-:Y:S02]  /*a1b0*/  ISETP.LT.AND P5, PT, R89, UR7, !P0 ;  /* 0x0000000759007c0c */ /* 0x000fe4000c7a1270 */
[-C--:B------:R-:W-:Y:S01]  /*a1c0*/  LEA R8, P2, R9, R0.reuse, 0x1 ;  /* 0x0000000009087211 */ /* 0x080fe200078408ff */
[----:B------:R-:W3:Y:S01]  /*a1d0*/  LDL.LU R89, [R1+0x238] ;  /* 0x0002380001597983 */ /* 0x000ee20000300800 */
[----:B0-----:R-:W-:-:S02]  /*a1e0*/  LEA R2, P6, R11, R0, 0x1 ;  /* 0x000000000b027211 */ /* 0x001fc400078c08ff */
[-C--:B------:R-:W-:Y:S02]  /*a1f0*/  LEA.HI.X.SX32 R9, R9, R34.reuse, 0x1, P2 ;  /* 0x0000002209097211 */ /* 0x080fe400010f0eff */
[----:B------:R-:W-:Y:S01]  /*a200*/  LEA.HI.X.SX32 R3, R11, R34, 0x1, P6 ;  /* 0x000000220b037211 */ /* 0x000fe200030f0eff */
[C---:B----4-:R-:W-:Y:S02]  /*a210*/  IMAD R11, R88.reuse, R33, RZ ;  /* 0x00000021580b7224 */ /* 0x050fe400078e02ff */
[----:B------:R-:W-:Y:S04]  /*a220*/  @P1 STG.E.U16 desc[UR14][R8.64], R12 ;  /* 0x0000000c08001986 */ /* 0x000fe8000c10150e */
[----:B------:R0:W-:Y:S01]  /*a230*/  @P5 STG.E.U16 desc[UR14][R2.64], R18 ;  /* 0x0000001202005986 */ /* 0x0001e2000c10150e */
[----:B------:R-:W-:-:S03]  /*a240*/  ISETP.LT.AND P6, PT, R88, UR7, !P0 ;  /* 0x0000000758007c0c */ /* 0x000fc6000c7c1270 */
[----:B------:R-:W4:Y:S04]  /*a250*/  LDL.LU R88, [R1+0x234] ;  /* 0x0002340001587983 */ /* 0x000f280000300800 */
[----:B------:R-:W4:Y:S01]  /*a260*/  LDL.LU R17, [R1+0x230] ;  /* 0x0002300001117983 */ /* 0x000f220000300800 */
[----:B0-----:R-:W-:-:S04]  /*a270*/  LEA R2, P5, R11, R0, 0x1 ;  /* 0x000000000b027211 */ /* 0x001fc800078a08ff */
[----:B------:R-:W-:Y:S02]  /*a280*/  LEA.HI.X.SX32 R3, R11, R34, 0x1, P5 ;  /* 0x000000220b037211 */ /* 0x000fe400028f0eff */
[----:B------:R-:W-:Y:S02]  /*a290*/  ISETP.LT.AND P5, PT, R15, UR7, !P0 ;  /* 0x000000070f007c0c */ /* 0x000fe4000c7a1270 */
[----:B------:R-:W4:Y:S04]  /*a2a0*/  LDL.LU R15, [R1+0x22c] ;  /* 0x00022c00010f7983 */ /* 0x000f280000300800 */
[----:B------:R-:W4:Y:S01]  /*a2b0*/  LDL.LU R16, [R1+0x228] ;  /* 0x0002280001107983 */ /* 0x000f220000300800 */
[C---:B------:R-:W-:Y:S01]  /*a2c0*/  IMAD R13, R92.reuse, R33, RZ ;  /* 0x000000215c0d7224 */ /* 0x040fe200078e02ff */
[----:B------:R-:W-:-:S04]  /*a2d0*/  ISETP.LT.AND P2, PT, R92, UR7, !P0 ;  /* 0x000000075c007c0c */ /* 0x000fc8000c741270 */
[C---:B------:R-:W-:Y:S02]  /*a2e0*/  LEA R8, P1, R13.reuse, R0, 0x1 ;  /* 0x000000000d087211 */ /* 0x040fe400078208ff */
[----:B------:R-:W-:Y:S02]  /*a2f0*/  PRMT R10, R18, 0x7632, R10 ;  /* 0x00007632120a7816 */ /* 0x000fe4000000000a */
[----:B------:R-:W-:Y:S01]  /*a300*/  LEA.HI.X.SX32 R9, R13, R34, 0x1, P1 ;  /* 0x000000220d097211 */ /* 0x000fe200008f0eff */
[C---:B------:R-:W-:Y:S01]  /*a310*/  IMAD R13, R91.reuse, R33, RZ ;  /* 0x000000215b0d7224 */ /* 0x040fe200078e02ff */
[----:B------:R-:W-:Y:S01]  /*a320*/  ISETP.LT.AND P1, PT, R91, UR7, !P0 ;  /* 0x000000075b007c0c */ /* 0x000fe2000c721270 */
[----:B------:R-:W-:Y:S02]  /*a330*/  IMAD R35, R33, 0x40, R35 ;  /* 0x0000004021237824 */ /* 0x000fe400078e0223 */
[----:B------:R0:W-:Y:S01]  /*a340*/  @P2 STG.E.U16 desc[UR14][R8.64], R10 ;  /* 0x0000000a08002986 */ /* 0x0001e2000c10150e */
[----:B------:R-:W-:Y:S01]  /*a350*/  PRMT R12, R19, 0x7632, R12 ;  /* 0x00007632130c7816 */ /* 0x000fe2000000000c */
[----:B------:R-:W-:-:S02]  /*a360*/  IMAD R11, R33, 0x8, R35 ;  /* 0x00000008210b7824 */ /* 0x000fc400078e0223 */
[----:B------:R1:W-:Y:S01]  /*a370*/  @P6 STG.E.U16 desc[UR14][R2.64], R19 ;  /* 0x0000001302006986 */ /* 0x0003e2000c10150e */
[----:B0-----:R-:W-:-:S04]  /*a380*/  LEA R8, P2, R13, R0, 0x1 ;  /* 0x000000000d087211 */ /* 0x001fc800078408ff */
[----:B------:R-:W-:Y:S02]  /*a390*/  LEA.HI.X.SX32 R9, R13, R34, 0x1, P2 ;  /* 0x000000220d097211 */ /* 0x000fe400010f0eff */
[----:B-1----:R-:W-:Y:S01]  /*a3a0*/  LEA R2, P6, R35, R0, 0x1 ;  /* 0x0000000023027211 */ /* 0x002fe200078c08ff */
[----:B------:R-:W-:Y:S02]  /*a3b0*/  IMAD R13, R33, 0x8, R11 ;  /* 0x00000008210d7824 */ /* 0x000fe400078e020b */
[----:B------:R0:W-:Y:S01]  /*a3c0*/  @P1 STG.E.U16 desc[UR14][R8.64], R12 ;  /* 0x0000000c08001986 */ /* 0x0001e2000c10150e */
[----:B------:R-:W-:-:S05]  /*a3d0*/  LEA.HI.X.SX32 R3, R35, R34, 0x1, P6 ;  /* 0x0000002223037211 */ /* 0x000fca00030f0eff */
[----:B------:R1:W-:Y:S01]  /*a3e0*/  @P4 STG.E.U16 desc[UR14][R2.64], R4 ;  /* 0x0000000402004986 */ /* 0x0003e2000c10150e */
[----:B0-----:R-:W-:-:S04]  /*a3f0*/  LEA R8, P6, R11, R0, 0x1 ;  /* 0x000000000b087211 */ /* 0x001fc800078c08ff */
[----:B------:R-:W-:Y:S01]  /*a400*/  LEA.HI.X.SX32 R9, R11, R34, 0x1, P6 ;  /* 0x000000220b097211 */ /* 0x000fe200030f0eff */
[----:B------:R-:W-:Y:S01]  /*a410*/  IMAD R11, R33, 0x8, R13 ;  /* 0x00000008210b7824 */ /* 0x000fe200078e020d */
[C---:B-1----:R-:W-:Y:S02]  /*a420*/  LEA R2, P6, R13.reuse, R0, 0x1 ;  /* 0x000000000d027211 */ /* 0x042fe400078c08ff */
[----:B------:R-:W-:Y:S02]  /*a430*/  PRMT R14, R4, 0x7632, R14 ;  /* 0x00007632040e7816 */ /* 0x000fe4000000000e */
[----:B------:R-:W-:Y:S02]  /*a440*/  LEA.HI.X.SX32 R3, R13, R34, 0x1, P6 ;  /* 0x000000220d037211 */ /* 0x000fe400030f0eff */
[----:B------:R-:W-:Y:S01]  /*a450*/  LEA R10, P6, R11, R0, 0x1 ;  /* 0x000000000b0a7211 */ /* 0x000fe200078c08ff */
[----:B------:R-:W-:Y:S01]  /*a460*/  @P3 STG.E.U16 desc[UR14][R8.64], R14 ;  /* 0x0000000e08003986 */ /* 0x000fe2000c10150e */
[----:B------:R-:W-:-:S02]  /*a470*/  IMAD R13, R33, 0x8, R11 ;  /* 0x00000008210d7824 */ /* 0x000fc400078e020b */
[----:B------:R-:W-:Y:S01]  /*a480*/  LEA.HI.X.SX32 R11, R11, R34, 0x1, P6 ;  /* 0x000000220b0b7211 */ /* 0x000fe200030f0eff */
[----:B------:R0:W-:Y:S02]  /*a490*/  @P5 STG.E.U16 desc[UR14][R2.64], R5 ;  /* 0x0000000502005986 */ /* 0x0001e4000c10150e */
[----:B0-----:R-:W-:Y:S02]  /*a4a0*/  PRMT R3, R5, 0x7632, R3 ;  /* 0x0000763205037816 */ /* 0x001fe40000000003 */
[----:B--2---:R-:W-:Y:S02]  /*a4b0*/  ISETP.LT.AND P2, PT, R90, UR7, !P0 ;  /* 0x000000075a007c0c */ /* 0x004fe4000c741270 */
[----:B------:R-:W2:Y:S01]  /*a4c0*/  LDL.LU R90, [R1+0x224] ;  /* 0x00022400015a7983 */ /* 0x000ea20000300800 */
[----:B---3--:R-:W-:-:S03]  /*a4d0*/  ISETP.LT.AND P1, PT, R89, UR7, !P0 ;  /* 0x0000000759007c0c */ /* 0x008fc6000c721270 */
[----:B------:R-:W3:Y:S07]  /*a4e0*/  LDL.LU R89, [R1+0x220] ;  /* 0x0002200001597983 */ /* 0x000eee0000300800 */
[----:B------:R0:W-:Y:S01]  /*a4f0*/  @P2 STG.E.U16 desc[UR14][R10.64], R3 ;  /* 0x000000030a002986 */ /* 0x0001e2000c10150e */
[----:B----4-:R-:W-:-:S03]  /*a500*/  ISETP.LT.AND P4, PT, R88, UR7, !P0 ;  /* 0x0000000758007c0c */ /* 0x010fc6000c781270 */
[----:B------:R-:W4:Y:S04]  /*a510*/  LDL.LU R88, [R1+0x21c] ;  /* 0x00021c0001587983 */ /* 0x000f280000300800 */
[----:B------:R-:W4:Y:S01]  /*a520*/  LDL.LU R18, [R1+0x218] ;  /* 0x0002180001127983 */ /* 0x000f220000300800 */
[----:B------:R-:W-:-:S03]  /*a530*/  ISETP.LT.AND P2, PT, R16, UR7, !P0 ;  /* 0x0000000710007c0c */ /* 0x000fc6000c741270 */
[----:B------:R-:W4:Y:S01]  /*a540*/  LDL.LU R16, [R1+0x214] ;  /* 0x0002140001107983 */ /* 0x000f220000300800 */
[----:B------:R-:W-:Y:S01]  /*a550*/  ISETP.LT.AND P5, PT, R15, UR7, !P0 ;  /* 0x000000070f007c0c */ /* 0x000fe2000c7a1270 */
[----:B------:R-:W-:Y:S01]  /*a560*/  IMAD R15, R33, 0x8, R13 ;  /* 0x00000008210f7824 */ /* 0x000fe200078e020d */
[----:B------:R-:W-:Y:S01]  /*a570*/  LEA R12, P6, R13, R0, 0x1 ;  /* 0x000000000d0c7211 */ /* 0x000fe200078c08ff */
[----:B------:R-:W4:Y:S01]  /*a580*/  LDL.LU R19, [R1+0x210] ;  /* 0x0002100001137983 */ /* 0x000f220000300800 */
[----:B------:R-:W-:Y:S01]  /*a590*/  ISETP.LT.AND P3, PT, R17, UR7, !P0 ;  /* 0x0000000711007c0c */ /* 0x000fe2000c761270 */
[----:B------:R-:W-:Y:S01]  /*a5a0*/  IMAD R17, R33, 0x8, R15 ;  /* 0x0000000821117824 */ /* 0x000fe200078e020f */
[----:B------:R-:W-:Y:S02]  /*a5b0*/  LEA.HI.X.SX32 R13, R13, R34, 0x1, P6 ;  /* 0x000000220d0d7211 */ /* 0x000fe400030f0eff */
[----:B------:R-:W-:Y:S01]  /*a5c0*/  LEA R8, P6, R15, R0, 0x1 ;  /* 0x000000000f087211 */ /* 0x000fe200078c08ff */
[----:B------:R-:W-:-:S03]  /*a5d0*/  IMAD R5, R33, 0x8, R17 ;  /* 0x0000000821057824 */ /* 0x000fc600078e0211 */
[----:B------:R-:W-:Y:S02]  /*a5e0*/  LEA.HI.X.SX32 R9, R15, R34, 0x1, P6 ;  /* 0x000000220f097211 */ /* 0x000fe400030f0eff */
[----:B------:R-:W-:Y:S01]  /*a5f0*/  LEA R2, P6, R17, R0, 0x1 ;  /* 0x0000000011027211 */ /* 0x000fe200078c08ff */
[----:B0-----:R-:W-:-:S03]  /*a600*/  IMAD R11, R33, 0x8, R5 ;  /* 0x00000008210b7824 */ /* 0x001fc600078e0205 */
[----:B------:R-:W-:Y:S02]  /*a610*/  LEA.HI.X.SX32 R3, R17, R34, 0x1, P6 ;  /* 0x0000002211037211 */ /* 0x000fe400030f0eff */
[C---:B------:R-:W-:Y:S01]  /*a620*/  LEA R4, P6, R5.reuse, R0, 0x1 ;  /* 0x0000000005047211 */ /* 0x040fe200078c08ff */
[----:B------:R0:W-:Y:S01]  /*a630*/  @P1 STG.E.U16 desc[UR14][R12.64], R6 ;  /* 0x000000060c001986 */ /* 0x0001e2000c10150e */
[----:B------:R-:W-:Y:S02]  /*a640*/  PRMT R14, R6, 0x7632, R14 ;  /* 0x00007632060e7816 */ /* 0x000fe4000000000e */
[----:B------:R-:W-:Y:S02]  /*a650*/  LEA.HI.X.SX32 R5, R5, R34, 0x1, P6 ;  /* 0x0000002205057211 */ /* 0x000fe400030f0eff */
[----:B------:R-:W-:Y:S01]  /*a660*/  LEA R10, P6, R11, R0, 0x1 ;  /* 0x000000000b0a7211 */ /* 0x000fe200078c08ff */
[----:B------:R1:W-:Y:S01]  /*a670*/  @P4 STG.E.U16 desc[UR14][R8.64], R14 ;  /* 0x0000000e08004986 */ /* 0x0003e2000c10150e */
[----:B0-----:R-:W-:Y:S01]  /*a680*/  PRMT R6, R7, 0x7632, R6 ;  /* 0x0000763207067816 */ /* 0x001fe20000000006 */
[----:B------:R-:W-:Y:S01]  /*a690*/  IMAD R13, R33, 0x8, R11 ;  /* 0x00000008210d7824 */ /* 0x000fe200078e020b */
[----:B------:R-:W-:Y:S01]  /*a6a0*/  LEA.HI.X.SX32 R11, R11, R34, 0x1, P6 ;  /* 0x000000220b0b7211 */ /* 0x000fe200030f0eff */
[----:B------:R0:W-:Y:S04]  /*a6b0*/  @P3 STG.E.U16 desc[UR14][R2.64], R7 ;  /* 0x0000000702003986 */ /* 0x0001e8000c10150e */
[----:B------:R-:W-:Y:S04]  /*a6c0*/  @P5 STG.E.U16 desc[UR14][R4.64], R6 ;  /* 0x0000000604005986 */ /* 0x000fe8000c10150e */
[----:B------:R-:W-:Y:S01]  /*a6d0*/  @P2 STG.E.U16 desc[UR14][R10.64], R20 ;  /* 0x000000140a002986 */ /* 0x000fe2000c10150e */
[----:B---3--:R-:W-:-:S02]  /*a6e0*/  ISETP.LT.AND P4, PT, R89, UR7, !P0 ;  /* 0x0000000759007c0c */ /* 0x008fc4000c781270 */
[----:B--2---:R-:W-:Y:S01]  /*a6f0*/  ISETP.LT.AND P1, PT, R90, UR7, !P0 ;  /* 0x000000075a007c0c */ /* 0x004fe2000c721270 */
[----:B------:R-:W2:Y:S01]  /*a700*/  LDL.LU R89, [R1+0x278] ;  /* 0x0002780001597983 */ /* 0x000ea20000300800 */
[----:B-1----:R-:W-:Y:S01]  /*a710*/  LEA R8, P6, R13, R0, 0x1 ;  /* 0x000000000d087211 */ /* 0x002fe200078c08ff */
[----:B------:R-:W-:Y:S01]  /*a720*/  IMAD R15, R33, 0x8, R13 ;  /* 0x00000008210f7824 */ /* 0x000fe200078e020d */
[----:B0-----:R-:W-:Y:S01]  /*a730*/  PRMT R3, R20, 0x7632, R3 ;  /* 0x0000763214037816 */ /* 0x001fe20000000003 */
[----:B------:R-:W0:Y:S01]  /*a740*/  LDS.128 R4, [R32+UR12+0x800] ;  /* 0x0008000c20047984 */ /* 0x000e220008000c00 */
[----:B----4-:R-:W-:-:S03]  /*a750*/  ISETP.LT.AND P3, PT, R88, UR7, !P0 ;  /* 0x0000000758007c0c */ /* 0x010fc6000c761270 */
[----:B------:R-:W3:Y:S01]  /*a760*/  LDL.LU R88, [R1+0x274] ;  /* 0x0002740001587983 */ /* 0x000ee20000300800 */
[----:B------:R-:W-:-:S03]  /*a770*/  ISETP.LT.AND P5, PT, R18, UR7, !P0 ;  /* 0x0000000712007c0c */ /* 0x000fc6000c7a1270 */
[----:B------:R-:W4:Y:S01]  /*a780*/  LDL.LU R18, [R1+0x270] ;  /* 0x0002700001127983 */ /* 0x000f220000300800 */
[----:B------:R-:W-:-:S03]  /*a790*/  ISETP.LT.AND P2, PT, R16, UR7, !P0 ;  /* 0x0000000710007c0c */ /* 0x000fc6000c741270 */
[----:B------:R-:W2:Y:S01]  /*a7a0*/  LDL.LU R16, [R1+0x26c] ;  /* 0x00026c0001107983 */ /* 0x000ea20000300800 */
[----:B------:R-:W-:Y:S01]  /*a7b0*/  LEA.HI.X.SX32 R9, R13, R34, 0x1, P6 ;  /* 0x000000220d097211 */ /* 0x000fe200030f0eff */
[----:B------:R-:W-:Y:S01]  /*a7c0*/  IMAD R13, R33, 0x8, R15 ;  /* 0x00000008210d7824 */ /* 0x000fe200078e020f */
[----:B------:R-:W-:-:S03]  /*a7d0*/  LEA R2, P6, R15, R0, 0x1 ;  /* 0x000000000f027211 */ /* 0x000fc600078c08ff */
[----:B------:R1:W-:Y:S01]  /*a7e0*/  @P1 STG.E.U16 desc[UR14][R8.64], R3 ;  /* 0x0000000308001986 */ /* 0x0003e2000c10150e */
[----:B------:R-:W-:-:S03]  /*a7f0*/  ISETP.LT.AND P1, PT, R19, UR7, !P0 ;  /* 0x0000000713007c0c */ /* 0x000fc6000c721270 */
[----:B------:R-:W2:Y:S01]  /*a800*/  LDL.LU R19, [R1+0x268] ;  /* 0x0002680001137983 */ /* 0x000ea20000300800 */
[----:B------:R-:W-:-:S03]  /*a810*/  PRMT R14, R21, 0x7632, R14 ;  /* 0x00007632150e7816 */ /* 0x000fc6000000000e */
[----:B------:R-:W2:Y:S01]  /*a820*/  LDL.LU R17, [R1+0x264] ;  /* 0x0002640001117983 */ /* 0x000ea20000300800 */
[----:B-1----:R-:W-:Y:S01]  /*a830*/  LEA.HI.X.SX32 R3, R15, R34, 0x1, P6 ;  /* 0x000000220f037211 */ /* 0x002fe200030f0eff */
[----:B------:R-:W-:Y:S01]  /*a840*/  IMAD R15, R33, 0x8, R13 ;  /* 0x00000008210f7824 */ /* 0x000fe200078e020d */
[----:B------:R-:W-:-:S03]  /*a850*/  LEA R12, P6, R13, R0, 0x1 ;  /* 0x000000000d0c7211 */ /* 0x000fc600078c08ff */
[----:B------:R-:W-:Y:S01]  /*a860*/  IMAD R9, R33, 0x8, R15 ;  /* 0x0000000821097824 */ /* 0x000fe200078e020f */
[----:B------:R-:W-:Y:S02]  /*a870*/  LEA.HI.X.SX32 R13, R13, R34, 0x1, P6 ;  /* 0x000000220d0d7211 */ /* 0x000fe400030f0eff */
[C---:B------:R-:W-:Y:S01]  /*a880*/  LEA R10, P6, R15.reuse, R0, 0x1 ;  /* 0x000000000f0a7211 */ /* 0x040fe200078c08ff */
[----:B------:R1:W-:Y:S03]  /*a890*/  @P4 STG.E.U16 desc[UR14][R2.64], R21 ;  /* 0x0000001502004986 */ /* 0x0003e6000c10150e */
[----:B------:R-:W-:Y:S02]  /*a8a0*/  LEA.HI.X.SX32 R11, R15, R34, 0x1, P6 ;  /* 0x000000220f0b7211 */ /* 0x000fe400030f0eff */
[----:B------:R-:W-:Y:S01]  /*a8b0*/  LEA R8, P6, R9, R0, 0x1 ;  /* 0x0000000009087211 */ /* 0x000fe200078c08ff */
[----:B------:R0:W-:Y:S01]  /*a8c0*/  @P3 STG.E.U16 desc[UR14][R12.64], R14 ;  /* 0x0000000e0c003986 */ /* 0x0001e2000c10150e */
[----:B-1----:R-:W-:-:S02]  /*a8d0*/  IMAD R3, R33, 0x8, R9 ;  /* 0x0000000821037824 */ /* 0x002fc400078e0209 */
[----:B------:R-:W-:Y:S01]  /*a8e0*/  LEA.HI.X.SX32 R9, R9, R34, 0x1, P6 ;  /* 0x0000002209097211 */ /* 0x000fe200030f0eff */
[----:B------:R1:W-:Y:S01]  /*a8f0*/  @P5 STG.E.U16 desc[UR14][R10.64], R22 ;  /* 0x000000160a005986 */ /* 0x0003e2000c10150e */
[----:B0-----:R-:W-:-:S05]  /*a900*/  PRMT R13, R22, 0x7632, R13 ;  /* 0x00007632160d7816 */ /* 0x001fca000000000d */
[----:B------:R0:W-:Y:S01]  /*a910*/  @P2 STG.E.U16 desc[UR14][R8.64], R13 ;  /* 0x0000000d08002986 */ /* 0x0001e2000c10150e */
[----:B---3--:R-:W-:-:S03]  /*a920*/  ISETP.LT.AND P3, PT, R88, UR7, !P0 ;  /* 0x0000000758007c0c */ /* 0x008fc6000c761270 */
[----:B------:R-:W3:Y:S01]  /*a930*/  LDL.LU R88, [R1+0x260] ;  /* 0x0002600001587983 */ /* 0x000ee20000300800 */
[----:B----4-:R-:W-:-:S03]  /*a940*/  ISETP.LT.AND P5, PT, R18, UR7, !P0 ;  /* 0x0000000712007c0c */ /* 0x010fc6000c7a1270 */
[----:B------:R-:W4:Y:S01]  /*a950*/  LDL.LU R18, [R1+0x25c] ;  /* 0x00025c0001127983 */ /* 0x000f220000300800 */
[----:B--2---:R-:W-:-:S03]  /*a960*/  ISETP.LT.AND P2, PT, R16, UR7, !P0 ;  /* 0x0000000710007c0c */ /* 0x004fc6000c741270 */
[----:B------:R-:W2:Y:S01]  /*a970*/  LDL.LU R16, [R1+0x258] ;  /* 0x0002580001107983 */ /* 0x000ea20000300800 */
[----:B------:R-:W-:Y:S01]  /*a980*/  LEA R2, P6, R3, R0, 0x1 ;  /* 0x0000000003027211 */ /* 0x000fe200078c08ff */
[----:B------:R-:W-:Y:S01]  /*a990*/  IMAD R15, R33, 0x8, R3 ;  /* 0x00000008210f7824 */ /* 0x000fe200078e0203 */
[----:B------:R-:W-:Y:S01]  /*a9a0*/  ISETP.LT.AND P4, PT, R89, UR7, !P0 ;  /* 0x0000000759007c0c */ /* 0x000fe2000c781270 */
[----:B------:R-:W3:Y:S01]  /*a9b0*/  LDL.LU R21, [R1+0x254] ;  /* 0x0002540001157983 */ /* 0x000ee20000300800 */
[----:B------:R-:W-:Y:S01]  /*a9c0*/  LEA.HI.X.SX32 R3, R3, R34, 0x1, P6 ;  /* 0x0000002203037211 */ /* 0x000fe200030f0eff */
[----:B-1----:R-:W-:Y:S01]  /*a9d0*/  IMAD R11, R33, 0x8, R15 ;  /* 0x00000008210b7824 */ /* 0x002fe200078e020f */
[----:B------:R-:W-:Y:S01]  /*a9e0*/  LEA R12, P6, R15, R0, 0x1 ;  /* 0x000000000f0c7211 */ /* 0x000fe200078c08ff */
[----:B------:R-:W3:Y:S01]  /*a9f0*/  LDL.LU R20, [R1+0x250] ;  /* 0x0002500001147983 */ /* 0x000ee20000300800 */
[----:B0-----:R-:W-:Y:S02]  /*aa00*/  PRMT R9, R23, 0x7632, R9 ;  /* 0x0000763217097816 */ /* 0x001fe40000000009 */
[----:B------:R-:W-:Y:S01]  /*aa10*/  LEA.HI.X.SX32 R13, R15, R34, 0x1, P6 ;  /* 0x000000220f0d7211 */ /* 0x000fe200030f0eff */
[----:B------:R-:W-:Y:S01]  /*aa20*/  IMAD R15, R33, 0x8, R11 ;  /* 0x00000008210f7824 */ /* 0x000fe200078e020b */
[C---:B------:R-:W-:Y:S01]  /*aa30*/  LEA R10, P6, R11.reuse, R0, 0x1 ;  /* 0x000000000b0a7211 */ /* 0x040fe200078c08ff */
[----:B------:R-:W-:Y:S03]  /*aa40*/  @P1 STG.E.U16 desc[UR14][R2.64], R23 ;  /* 0x0000001702001986 */ /* 0x000fe6000c10150e */
[----:B------:R-:W-:Y:S01]  /*aa50*/  LEA.HI.X.SX32 R11, R11, R34, 0x1, P6 ;  /* 0x000000220b0b7211 */ /* 0x000fe200030f0eff */
[----:B------:R0:W-:Y:S01]  /*aa60*/  @P4 STG.E.U16 desc[UR14][R12.64], R9 ;  /* 0x000000090c004986 */ /* 0x0001e2000c10150e */
[----:B------:R-:W-:Y:S01]  /*aa70*/  ISETP.LT.AND P4, PT, R17, UR7, !P0 ;  /* 0x0000000711007c0c */ /* 0x000fe2000c781270 */
[----:B------:R-:W-:Y:S01]  /*aa80*/  IMAD R17, R33, 0x8, R15 ;  /* 0x0000000821117824 */ /* 0x000fe200078e020f */
[C---:B------:R-:W-:Y:S01]  /*aa90*/  LEA R8, P6, R15.reuse, R0, 0x1 ;  /* 0x000000000f087211 */ /* 0x040fe200078c08ff */
[----:B------:R1:W-:Y:S03]  /*aaa0*/  @P3 STG.E.U16 desc[UR14][R10.64], R4 ;  /* 0x000000040a003986 */ /* 0x0003e6000c10150e */
[----:B0-----:R-:W-:-:S02]  /*aab0*/  LEA.HI.X.SX32 R9, R15, R34, 0x1, P6 ;  /* 0x000000220f097211 */ /* 0x001fc400030f0eff */
[C---:B------:R-:W-:Y:S02]  /*aac0*/  LEA R2, P6, R17.reuse, R0, 0x1 ;  /* 0x0000000011027211 */ /* 0x040fe400078c08ff */
[----:B-1----:R-:W-:Y:S02]  /*aad0*/  PRMT R11, R4, 0x7632, R11 ;  /* 0x00007632040b7816 */ /* 0x002fe4000000000b */
[----:B------:R-:W-:Y:S02]  /*aae0*/  LEA.HI.X.SX32 R3, R17, R34, 0x1, P6 ;  /* 0x0000002211037211 */ /* 0x000fe400030f0eff */
[----:B------:R-:W-:Y:S01]  /*aaf0*/  ISETP.LT.AND P1, PT, R19, UR7, !P0 ;  /* 0x0000000713007c0c */ /* 0x000fe2000c721270 */
[----:B------:R-:W-:Y:S04]  /*ab00*/  @P5 STG.E.U16 desc[UR14][R8.64], R11 ;  /* 0x0000000b08005986 */ /* 0x000fe8000c10150e */
[----:B------:R-:W3:Y:S04]  /*ab10*/  LDL.LU R19, [R1+0x24c] ;  /* 0x00024c0001137983 */ /* 0x000ee80000300800 */
[----:B------:R0:W-:Y:S01]  /*ab20*/  @P2 STG.E.U16 desc[UR14][R2.64], R5 ;  /* 0x0000000502002986 */ /* 0x0001e2000c10150e */
[----:B----4-:R-:W-:-:S03]  /*ab30*/  ISETP.LT.AND P5, PT, R18, UR7, !P0 ;  /* 0x0000000712007c0c */ /* 0x010fc6000c7a1270 */
[----:B------:R-:W4:Y:S01]  /*ab40*/  LDL.LU R18, [R1+0x248] ;  /* 0x0002480001127983 */ /* 0x000f220000300800 */
[----:B--2---:R-:W-:-:S03]  /*ab50*/  ISETP.LT.AND P2, PT, R16, UR7, !P0 ;  /* 0x0000000710007c0c */ /* 0x004fc6000c741270 */
[----:B------:R-:W2:Y:S01]  /*ab60*/  LDL.LU R16, [R1+0x244] ;  /* 0x0002440001107983 */ /* 0x000ea20000300800 */
[----:B------:R-:W-:-:S04]  /*ab70*/  IMAD R15, R33, 0x8, R17 ;  /* 0x00000008210f7824 */ /* 0x000fc800078e0211 */
[----:B------:R-:W-:Y:S01]  /*ab80*/  IMAD R17, R33, 0x8, R15 ;  /* 0x0000000821117824 */ /* 0x000fe200078e020f */
[----:B------:R-:W-:-:S04]  /*ab90*/  LEA R12, P6, R15, R0, 0x1 ;  /* 0x000000000f0c7211 */ /* 0x000fc800078c08ff */
[----:B------:R-:W-:Y:S01]  /*aba0*/  LEA.HI.X.SX32 R13, R15, R34, 0x1, P6 ;  /* 0x000000220f0d7211 */ /* 0x000fe200030f0eff */
[----:B------:R-:W-:Y:S01]  /*abb0*/  IMAD R15, R33, 0x8, R17 ;  /* 0x00000008210f7824 */ /* 0x000fe200078e0211 */
[----:B------:R-:W-:Y:S02]  /*abc0*/  LEA R10, P6, R17, R0, 0x1 ;  /* 0x00000000110a7211 */ /* 0x000fe400078c08ff */
[----:B------:R-:W-:Y:S01]  /*abd0*/  PRMT R4, R5, 0x7632, R4 ;  /* 0x0000763205047816 */ /* 0x000fe20000000004 */
[----:B0-----:R-:W-:Y:S01]  /*abe0*/  IMAD R3, R33, 0x8, R15 ;  /* 0x0000000821037824 */ /* 0x001fe200078e020f */
[----:B------:R-:W-:Y:S02]  /*abf0*/  LEA.HI.X.SX32 R11, R17, R34, 0x1, P6 ;  /* 0x00000022110b7211 */ /* 0x000fe400030f0eff */
[----:B------:R-:W-:Y:S01]  /*ac00*/  LEA R8, P6, R15, R0, 0x1 ;  /* 0x000000000f087211 */ /* 0x000fe200078c08ff */
[----:B------:R0:W-:Y:S01]  /*ac10*/  @P1 STG.E.U16 desc[UR14][R12.64], R4 ;  /* 0x000000040c001986 */ /* 0x0001e2000c10150e */
[----:B---3--:R-:W-:Y:S01]  /*ac20*/  ISETP.LT.AND P3, PT, R88, UR7, !P0 ;  /* 0x0000000758007c0c */ /* 0x008fe2000c761270 */
[----:B------:R-:W-:Y:S01]  /*ac30*/  IMAD R5, R33, 0x8, R3 ;  /* 0x0000000821057824 */ /* 0x000fe200078e0203 */
[----:B------:R-:W-:Y:S01]  /*ac40*/  LEA.HI.X.SX32 R9, R15, R34, 0x1, P6 ;  /* 0x000000220f097211 */ /* 0x000fe200030f0eff */
[----:B------:R-:W3:Y:S01]  /*ac50*/  LDL.LU R17, [R1+0x20c] ;  /* 0x00020c0001117983 */ /* 0x000ee20000300800 */
[----:B------:R-:W-:-:S03]  /*ac60*/  LEA R2, P6, R3, R0, 0x1 ;  /* 0x0000000003027211 */ /* 0x000fc600078c08ff */
[----:B0-----:R-:W3:Y:S01]  /*ac70*/  LDL.LU R12, [R1+0x208] ;  /* 0x00020800010c7983 */ /* 0x001ee20000300800 */
[----:B------:R-:W-:Y:S02]  /*ac80*/  LEA.HI.X.SX32 R3, R3, R34, 0x1, P6 ;  /* 0x0000002203037211 */ /* 0x000fe400030f0eff */
[----:B------:R-:W-:Y:S01]  /*ac90*/  LEA R4, P6, R5, R0, 0x1 ;  /* 0x0000000005047211 */ /* 0x000fe200078c08ff */
[----:B------:R0:W-:Y:S01]  /*aca0*/  @P4 STG.E.U16 desc[UR14][R10.64], R6 ;  /* 0x000000060a004986 */ /* 0x0001e2000c10150e */
[----:B------:R-:W-:Y:S02]  /*acb0*/  PRMT R14, R6, 0x7632, R14 ;  /* 0x00007632060e7816 */ /* 0x000fe4000000000e */
[----:B------:R-:W-:Y:S02]  /*acc0*/  ISETP.LT.AND P1, PT, R21, UR7, !P0 ;  /* 0x0000000715007c0c */ /* 0x000fe4000c721270 */
[----:B------:R-:W3:Y:S01]  /*acd0*/  LDL.LU R21, [R1+0x27c] ;  /* 0x00027c0001157983 */ /* 0x000ee20000300800 */
[----:B0-----:R-:W-:Y:S01]  /*ace0*/  IMAD R11, R33, 0x8, R5 ;  /* 0x00000008210b7824 */ /* 0x001fe200078e0205 */
[----:B------:R-:W-:-:S02]  /*acf0*/  PRMT R6, R7, 0x7632, R6 ;  /* 0x0000763207067816 */ /* 0x000fc40000000006 */
[----:B------:R-:W-:Y:S01]  /*ad00*/  LEA.HI.X.SX32 R5, R5, R34, 0x1, P6 ;  /* 0x0000002205057211 */ /* 0x000fe200030f0eff */
[----:B------:R0:W-:Y:S04]  /*ad10*/  @P3 STG.E.U16 desc[UR14][R8.64], R14 ;  /* 0x0000000e08003986 */ /* 0x0001e8000c10150e */
[----:B------:R1:W-:Y:S04]  /*ad20*/  @P5 STG.E.U16 desc[UR14][R2.64], R7 ;  /* 0x0000000702005986 */ /* 0x0003e8000c10150e */
[----:B------:R-:W-:Y:S01]  /*ad30*/  @P2 STG.E.U16 desc[UR14][R4.64], R6 ;  /* 0x0000000604002986 */ /* 0x000fe2000c10150e */
[----:B------:R-:W-:Y:S01]  /*ad40*/  LEA R10, P6, R11, R0, 0x1 ;  /* 0x000000000b0a7211 */ /* 0x000fe200078c08ff */
[----:B------:R-:W-:Y:S01]  /*ad50*/  IMAD R13, R33, 0x8, R11 ;  /* 0x00000008210d7824 */ /* 0x000fe200078e020b */
[----:B------:R-:W-:Y:S01]  /*ad60*/  ISETP.LT.AND P4, PT, R20, UR7, !P0 ;  /* 0x0000000714007c0c */ /* 0x000fe2000c781270 */
[----:B------:R-:W3:Y:S01]  /*ad70*/  LDS.128 R4, [R32+UR12+0x1000] ;  /* 0x0010000c20047984 */ /* 0x000ee20008000c00 */
[----:B----4-:R-:W-:-:S03]  /*ad80*/  ISETP.LT.AND P5, PT, R18, UR7, !P0 ;  /* 0x0000000712007c0c */ /* 0x010fc6000c7a1270 */
[----:B------:R-:W4:Y:S01]  /*ad90*/  LDL.LU R18, [R1+0x204] ;  /* 0x0002040001127983 */ /* 0x000f220000300800 */
[----:B--2---:R-:W-:-:S03]  /*ada0*/  ISETP.LT.AND P2, PT, R16, UR7, !P0 ;  /* 0x0000000710007c0c */ /* 0x004fc6000c741270 */
[----:B------:R-:W2:Y:S01]  /*adb0*/  LDL.LU R16, [R1+0x200] ;  /* 0x0002000001107983 */ /* 0x000ea20000300800 */
[----:B------:R-:W-:Y:S01]  /*adc0*/  LEA.HI.X.SX32 R11, R11, R34, 0x1, P6 ;  /* 0x000000220b0b7211 */ /* 0x000fe200030f0eff */
[----:B------:R-:W-:Y:S01]  /*add0*/  IMAD R15, R33, 0x8, R13 ;  /* 0x00000008210f7824 */ /* 0x000fe200078e020d */
[C---:B0-----:R-:W-:Y:S01]  /*ade0*/  LEA R8, P6, R13.reuse, R0, 0x1 ;  /* 0x000000000d087211 */ /* 0x041fe200078c08ff */
[----:B------:R-:W2:Y:S01]  /*adf0*/  LDL.LU R20, [R1+0x1fc] ;  /* 0x0001fc0001147983 */ /* 0x000ea20000300800 */
[----:B-1----:R-:W-:Y:S02]  /*ae00*/  PRMT R3, R24, 0x7632, R3 ;  /* 0x0000763218037816 */ /* 0x002fe40000000003 */
[----:B------:R-:W-:Y:S01]  /*ae10*/  LEA.HI.X.SX32 R9, R13, R34, 0x1, P6 ;  /* 0x000000220d097211 */ /* 0x000fe200030f0eff */
[----:B------:R-:W-:Y:S01]  /*ae20*/  IMAD R13, R33, 0x8, R15 ;  /* 0x00000008210d7824 */ /* 0x000fe200078e020f */
[----:B------:R-:W-:Y:S01]  /*ae30*/  LEA R2, P6, R15, R0, 0x1 ;  /* 0x000000000f027211 */ /* 0x000fe200078c08ff */
[----:B------:R-:W-:Y:S01]  /*ae40*/  @P1 STG.E.U16 desc[UR14][R10.64], R24 ;  /* 0x000000180a001986 */ /* 0x000fe2000c10150e */
[----:B------:R-:W-:-:S03]  /*ae50*/  ISETP.LT.AND P3, PT, R19, UR7, !P0 ;  /* 0x0000000713007c0c */ /* 0x000fc6000c761270 */
[----:B------:R0:W-:Y:S01]  /*ae60*/  @P4 STG.E.U16 desc[UR14][R8.64], R3 ;  /* 0x0000000308004986 */ /* 0x0001e2000c10150e */
[----:B------:R-:W-:-:S03]  /*ae70*/  PRMT R14, R25, 0x7632, R14 ;  /* 0x00007632190e7816 */ /* 0x000fc6000000000e */
[----:B------:R-:W2:Y:S01]  /*ae80*/  LDL.LU R19, [R1+0x1f8] ;  /* 0x0001f80001137983 */ /* 0x000ea20000300800 */
[----:B0-----:R-:W-:Y:S01]  /*ae90*/  LEA.HI.X.SX32 R3, R15, R34, 0x1, P6 ;  /* 0x000000220f037211 */ /* 0x001fe200030f0eff */
[----:B------:R-:W-:Y:S01]  /*aea0*/  IMAD R15, R33, 0x8, R13 ;  /* 0x00000008210f7824 */ /* 0x000fe200078e020d */
[----:B---3--:R-:W-:Y:S02]  /*aeb0*/  ISETP.LT.AND P4, PT, R12, UR7, !P0 ;  /* 0x000000070c007c0c */ /* 0x008fe4000c781270 */
[----:B------:R-:W-:-:S04]  /*aec0*/  LEA R12, P6, R13, R0, 0x1 ;  /* 0x000000000d0c7211 */ /* 0x000fc800078c08ff */
[----:B------:R-:W-:Y:S02]  /*aed0*/  LEA.HI.X.SX32 R13, R13, R34, 0x1, P6 ;  /* 0x000000220d0d7211 */ /* 0x000fe400030f0eff */
[C---:B------:R-:W-:Y:S01]  /*aee0*/  LEA R10, P6, R15.reuse, R0, 0x1 ;  /* 0x000000000f0a7211 */ /* 0x040fe200078c08ff */
[----:B------:R-:W-:Y:S03]  /*aef0*/  @P3 STG.E.U16 desc[UR14][R2.64], R25 ;  /* 0x0000001902003986 */ /* 0x000fe6000c10150e */
[----:B------:R-:W-:Y:S01]  /*af00*/  LEA.HI.X.SX32 R11, R15, R34, 0x1, P6 ;  /* 0x000000220f0b7211 */ /* 0x000fe200030f0eff */
[----:B------:R0:W-:Y:S01]  /*af10*/  @P5 STG.E.U16 desc[UR14][R12.64], R14 ;  /* 0x0000000e0c005986 */ /* 0x0001e2000c10150e */
[----:B------:R-:W-:-:S03]  /*af20*/  ISETP.LT.AND P1, PT, R17, UR7, !P0 ;  /* 0x0000000711007c0c */ /* 0x000fc6000c721270 */
[----:B------:R-:W3:Y:S04]  /*af30*/  LDL.LU R17, [R1+0x1f4] ;  /* 0x0001f40001117983 */ /* 0x000ee80000300800 */
[----:B------:R1:W-:Y:S01]  /*af40*/  @P2 STG.E.U16 desc[UR14][R10.64], R26 ;  /* 0x0000001a0a002986 */ /* 0x0003e2000c10150e */
[----:B----4-:R-:W-:-:S03]  /*af50*/  ISETP.LT.AND P5, PT, R18, UR7, !P0 ;  /* 0x0000000712007c0c */ /* 0x010fc6000c7a1270 */
[----:B------:R-:W4:Y:S01]  /*af60*/  LDL.LU R18, [R1+0x1f0] ;  /* 0x0001f00001127983 */ /* 0x000f220000300800 */
[----:B--2---:R-:W-:-:S03]  /*af70*/  ISETP.LT.AND P2, PT, R16, UR7, !P0 ;  /* 0x0000000710007c0c */ /* 0x004fc6000c741270 */
[----:B------:R-:W2:Y:S01]  /*af80*/  LDL.LU R16, [R1+0x1ec] ;  /* 0x0001ec0001107983 */ /* 0x000ea20000300800 */
[----:B------:R-:W-:Y:S01]  /*af90*/  IMAD R9, R33, 0x8, R15 ;  /* 0x0000000821097824 */ /* 0x000fe200078e020f */
[----:B0-----:R-:W-:Y:S02]  /*afa0*/  PRMT R13, R26, 0x7632, R13 ;  /* 0x000076321a0d7816 */ /* 0x001fe4000000000d */
[----:B------:R-:W-:Y:S01]  /*afb0*/  ISETP.LT.AND P3, PT, R21, UR7, !P0 ;  /* 0x0000000715007c0c */ /* 0x000fe2000c761270 */
[----:B------:R-:W-:Y:S01]  /*afc0*/  IMAD R3, R33, 0x8, R9 ;  /* 0x0000000821037824 */ /* 0x000fe200078e0209 */
[----:B------:R-:W-:Y:S01]  /*afd0*/  LEA R8, P6, R9, R0, 0x1 ;  /* 0x0000000009087211 */ /* 0x000fe200078c08ff */
[----:B------:R-:W3:Y:S02]  /*afe0*/  LDL.LU R22, [R1+0x1e8] ;  /* 0x0001e80001167983 */ /* 0x000ee40000300800 */
[----:B------:R-:W-:Y:S01]  /*aff0*/  IMAD R15, R33, 0x8, R3 ;  /* 0x00000008210f7824 */ /* 0x000fe200078e0203 */
[----:B------:R-:W-:Y:S01]  /*b000*/  LEA.HI.X.SX32 R9, R9, R34, 0x1, P6 ;  /* 0x0000002209097211 */ /* 0x000fe200030f0eff */
[----:B------:R-:W3:Y:S01]  /*b010*/  LDL.LU R21, [R1+0x1e4] ;  /* 0x0001e40001157983 */ /* 0x000ee20000300800 */
[----:B------:R-:W-:Y:S01]  /*b020*/  LEA R2, P6, R3, R0, 0x1 ;  /* 0x0000000003027211 */ /* 0x000fe200078c08ff */
[----:B-1----:R-:W-:-:S03]  /*b030*/  IMAD R11, R33, 0x8, R15 ;  /* 0x00000008210b7824 */ /* 0x002fc600078e020f */
[----:B------:R-:W-:Y:S02]  /*b040*/  LEA.HI.X.SX32 R3, R3, R34, 0x1, P6 ;  /* 0x0000002203037211 */ /* 0x000fe400030f0eff */
[C---:B------:R-:W-:Y:S01]  /*b050*/  LEA R12, P6, R15.reuse, R0, 0x1 ;  /* 0x000000000f0c7211 */ /* 0x040fe200078c08ff */
[----:B------:R0:W-:Y:S04]  /*b060*/  @P1 STG.E.U16 desc[UR14][R8.64], R13 ;  /* 0x0000000d08001986 */ /* 0x0001e8000c10150e */
[----:B------:R-:W-:Y:S01]  /*b070*/  @P4 STG.E.U16 desc[UR14][R2.64], R27 ;  /* 0x0000001b02004986 */ /* 0x000fe2000c10150e */
[----:B0-----:R-:W-:Y:S01]  /*b080*/  LEA.HI.X.SX32 R13, R15, R34, 0x1, P6 ;  /* 0x000000220f0d7211 */ /* 0x001fe200030f0eff */
[----:B------:R-:W-:Y:S01]  /*b090*/  IMAD R15, R33, 0x8, R11 ;  /* 0x00000008210f7824 */ /* 0x000fe200078e020b */
[----:B------:R-:W-:-:S02]  /*b0a0*/  LEA R10, P6, R11, R0, 0x1 ;  /* 0x000000000b0a7211 */ /* 0x000fc400078c08ff */
[----:B------:R-:W-:Y:S02]  /*b0b0*/  PRMT R9, R27, 0x7632, R9 ;  /* 0x000076321b097816 */ /* 0x000fe40000000009 */
[----:B------:R-:W-:Y:S02]  /*b0c0*/  LEA.HI.X.SX32 R11, R11, R34, 0x1, P6 ;  /* 0x000000220b0b7211 */ /* 0x000fe400030f0eff */
[----:B------:R-:W-:Y:S01]  /*b0d0*/  LEA R8, P6, R15, R0, 0x1 ;  /* 0x000000000f087211 */ /* 0x000fe200078c08ff */
[----:B------:R0:W-:Y:S04]  /*b0e0*/  @P3 STG.E.U16 desc[UR14][R12.64], R9 ;  /* 0x000000090c003986 */ /* 0x0001e8000c10150e */
[----:B------:R1:W-:Y:S01]  /*b0f0*/  @P5 STG.E.U16 desc[UR14][R10.64], R4 ;  /* 0x000000040a005986 */ /* 0x0003e2000c10150e */
[----:B------:R-:W-:-:S02]  /*b100*/  ISETP.LT.AND P1, PT, R20, UR7, !P0 ;  /* 0x0000000714007c0c */ /* 0x000fc4000c721270 */
[----:B------:R-:W-:Y:S01]  /*b110*/  ISETP.LT.AND P4, PT, R19, UR7, !P0 ;  /* 0x0000000713007c0c */ /* 0x000fe2000c781270 */
[----:B------:R-:W3:Y:S01]  /*b120*/  LDL.LU R20, [R1+0x1d8] ;  /* 0x0001d80001147983 */ /* 0x000ee20000300800 */
[----:B0-----:R-:W-:-:S03]  /*b130*/  LEA.HI.X.SX32 R9, R15, R34, 0x1, P6 ;  /* 0x000000220f097211 */ /* 0x001fc600030f0eff */
[----:B------:R-:W3:Y:S01]  /*b140*/  LDL.LU R19, [R1+0x1d4] ;  /* 0x0001d40001137983 */ /* 0x000ee20000300800 */
[----:B-1----:R-:W-:-:S05]  /*b150*/  PRMT R11, R4, 0x7632, R11 ;  /* 0x00007632040b7816 */ /* 0x002fca000000000b */
[----:B------:R0:W-:Y:S01]  /*b160*/  @P2 STG.E.U16 desc[UR14][R8.64], R11 ;  /* 0x0000000b08002986 */ /* 0x0001e2000c10150e */
[----:B----4-:R-:W-:-:S03]  /*b170*/  ISETP.LT.AND P5, PT, R18, UR7, !P0 ;  /* 0x0000000712007c0c */ /* 0x010fc6000c7a1270 */
[----:B------:R-:W4:Y:S01]  /*b180*/  LDL.LU R18, [R1+0x1d0] ;  /* 0x0001d00001127983 */ /* 0x000f220000300800 */
[----:B--2---:R-:W-:-:S03]  /*b190*/  ISETP.LT.AND P2, PT, R16, UR7, !P0 ;  /* 0x0000000710007c0c */ /* 0x004fc6000c741270 */
[----:B------:R-:W2:Y:S01]  /*b1a0*/  LDL.LU R16, [R1+0x1cc] ;  /* 0x0001cc0001107983 */ /* 0x000ea20000300800 */
[----:B---3--:R-:W-:Y:S01]  /*b1b0*/  ISETP.LT.AND P3, PT, R17, UR7, !P0 ;  /* 0x0000000711007c0c */ /* 0x008fe2000c761270 */
[----:B------:R-:W-:-:S04]  /*b1c0*/  IMAD R17, R33, 0x8, R15 ;  /* 0x0000000821117824 */ /* 0x000fc800078e020f */
[----:B------:R-:W-:Y:S01]  /*b1d0*/  IMAD R15, R33, 0x8, R17 ;  /* 0x00000008210f7824 */ /* 0x000fe200078e0211 */
[----:B------:R-:W-:-:S04]  /*b1e0*/  LEA R2, P6, R17, R0, 0x1 ;  /* 0x0000000011027211 */ /* 0x000fc800078c08ff */
[----:B------:R-:W-:Y:S01]  /*b1f0*/  LEA.HI.X.SX32 R3, R17, R34, 0x1, P6 ;  /* 0x0000002211037211 */ /* 0x000fe200030f0eff */
[----:B------:R-:W-:Y:S01]  /*b200*/  IMAD R17, R33, 0x8, R15 ;  /* 0x0000000821117824 */ /* 0x000fe200078e020f */
[----:B------:R-:W-:-:S04]  /*b210*/  LEA R12, P6, R15, R0, 0x1 ;  /* 0x000000000f0c7211 */ /* 0x000fc800078c08ff */
[----:B------:R-:W-:Y:S01]  /*b220*/  LEA.HI.X.SX32 R13, R15, R34, 0x1, P6 ;  /* 0x000000220f0d7211 */ /* 0x000fe200030f0eff */
[----:B------:R-:W-:Y:S01]  /*b230*/  IMAD R15, R33, 0x8, R17 ;  /* 0x00000008210f7824 */ /* 0x000fe200078e0211 */
[----:B------:R-:W-:Y:S01]  /*b240*/  LEA R10, P6, R17, R0, 0x1 ;  /* 0x00000000110a7211 */ /* 0x000fe200078c08ff */
[----:B------:R1:W-:Y:S01]  /*b250*/  @P1 STG.E.U16 desc[UR14][R2.64], R5 ;  /* 0x0000000502001986 */ /* 0x0003e2000c10150e */
[----:B------:R-:W-:Y:S02]  /*b260*/  PRMT R4, R5, 0x7632, R4 ;  /* 0x0000763205047816 */ /* 0x000fe40000000004 */
[----:B0-----:R-:W-:Y:S02]  /*b270*/  LEA.HI.X.SX32 R11, R17, R34, 0x1, P6 ;  /* 0x00000022110b7211 */ /* 0x001fe400030f0eff */
[----:B------:R-:W-:Y:S01]  /*b280*/  LEA R8, P6, R15, R0, 0x1 ;  /* 0x000000000f087211 */ /* 0x000fe200078c08ff */
[----:B------:R0:W-:Y:S01]  /*b290*/  @P4 STG.E.U16 desc[UR14][R12.64], R4 ;  /* 0x000000040c004986 */ /* 0x0001e2000c10150e */
[----:B-1----:R-:W-:-:S03]  /*b2a0*/  IMAD R3, R33, 0x8, R15 ;  /* 0x0000000821037824 */ /* 0x002fc600078e020f */
[----:B------:R-:W3:Y:S01]  /*b2b0*/  LDL.LU R17, [R1+0x1c8] ;  /* 0x0001c80001117983 */ /* 0x000ee20000300800 */
[----:B------:R-:W-:Y:S01]  /*b2c0*/  LEA.HI.X.SX32 R9, R15, R34, 0x1, P6 ;  /* 0x000000220f097211 */ /* 0x000fe200030f0eff */
[----:B------:R-:W-:Y:S01]  /*b2d0*/  IMAD R5, R33, 0x8, R3 ;  /* 0x0000000821057824 */ /* 0x000fe200078e0203 */
[C---:B------:R-:W-:Y:S01]  /*b2e0*/  LEA R2, P6, R3.reuse, R0, 0x1 ;  /* 0x0000000003027211 */ /* 0x040fe200078c08ff */
[----:B0-----:R-:W3:Y:S01]  /*b2f0*/  LDL.LU R12, [R1+0x1c4] ;  /* 0x0001c400010c7983 */ /* 0x001ee20000300800 */
[----:B------:R-:W-:Y:S02]  /*b300*/  ISETP.LT.AND P1, PT, R22, UR7, !P0 ;  /* 0x0000000716007c0c */ /* 0x000fe4000c721270 */
[----:B------:R-:W-:Y:S02]  /*b310*/  PRMT R14, R6, 0x7632, R14 ;  /* 0x00007632060e7816 */ /* 0x000fe4000000000e */
[----:B------:R-:W-:Y:S02]  /*b320*/  LEA.HI.X.SX32 R3, R3, R34, 0x1, P6 ;  /* 0x0000002203037211 */ /* 0x000fe400030f0eff */
[----:B------:R-:W-:Y:S01]  /*b330*/  LEA R4, P6, R5, R0, 0x1 ;  /* 0x0000000005047211 */ /* 0x000fe200078c08ff */
[----:B------:R0:W-:Y:S04]  /*b340*/  @P3 STG.E.U16 desc[UR14][R10.64], R6 ;  /* 0x000000060a003986 */ /* 0x0001e8000c10150e */
[----:B------:R1:W-:Y:S01]  /*b350*/  @P5 STG.E.U16 desc[UR14][R8.64], R14 ;  /* 0x0000000e08005986 */ /* 0x0003e2000c10150e */
[----:B------:R-:W-:Y:S01]  /*b360*/  ISETP.LT.AND P3, PT, R20, UR7, !P0 ;  /* 0x0000000714007c0c */ /* 0x000fe2000c761270 */
[----:B0-----:R-:W-:Y:S01]  /*b370*/  IMAD R11, R33, 0x8, R5 ;  /* 0x00000008210b7824 */ /* 0x001fe200078e0205 */
[----:B------:R-:W-:-:S02]  /*b380*/  PRMT R6, R7, 0x7632, R6 ;  /* 0x0000763207067816 */ /* 0x000fc40000000006 */
[----:B------:R-:W-:Y:S01]  /*b390*/  LEA.HI.X.SX32 R5, R5, R34, 0x1, P6 ;  /* 0x0000002205057211 */ /* 0x000fe200030f0eff */
[----:B-1----:R-:W3:Y:S04]  /*b3a0*/  LDL.LU R14, [R1+0x1c0] ;  /* 0x0001c000010e7983 */ /* 0x002ee80000300800 */
[----:B------:R0:W-:Y:S04]  /*b3b0*/  @P2 STG.E.U16 desc[UR14][R2.64], R7 ;  /* 0x0000000702002986 */ /* 0x0001e8000c10150e */
[----:B------:R-:W3:Y:S04]  /*b3c0*/  LDL.LU R20, [R1+0x1bc] ;  /* 0x0001bc0001147983 */ /* 0x000ee80000300800 */
[----:B------:R-:W-:Y:S01]  /*b3d0*/  @P1 STG.E.U16 desc[UR14][R4.64], R6 ;  /* 0x0000000604001986 */ /* 0x000fe2000c10150e */
[----:B------:R-:W-:Y:S01]  /*b3e0*/  ISETP.LT.AND P4, PT, R21, UR7, !P0 ;  /* 0x0000000715007c0c */ /* 0x000fe2000c781270 */
[----:B------:R-:W-:Y:S01]  /*b3f0*/  IMAD R13, R33, 0x8, R11 ;  /* 0x00000008210d7824 */ /* 0x000fe200078e020b */
[----:B------:R-:W-:Y:S01]  /*b400*/  LEA R10, P6, R11, R0, 0x1 ;  /* 0x000000000b0a7211 */ /* 0x000fe200078c08ff */
[----:B------:R-:W1:Y:S01]  /*b410*/  LDS.128 R4, [R32+UR12+0x1800] ;  /* 0x0018000c20047984 */ /* 0x000e620008000c00 */
[----:B----4-:R-:W-:-:S03]  /*b420*/  ISETP.LT.AND P2, PT, R18, UR7, !P0 ;  /* 0x0000000712007c0c */ /* 0x010fc6000c741270 */
[----:B------:R-:W4:Y:S01]  /*b430*/  LDL.LU R18, [R1+0x1b8] ;  /* 0x0001b80001127983 */ /* 0x000f220000300800 */
[----:B--2---:R-:W-:-:S03]  /*b440*/  ISETP.LT.AND P1, PT, R16, UR7, !P0 ;  /* 0x0000000710007c0c */ /* 0x004fc6000c721270 */
[----:B------:R-:W2:Y:S01]  /*b450*/  LDL.LU R16, [R1+0x1b4] ;  /* 0x0001b40001107983 */ /* 0x000ea20000300800 */
[----:B------:R-:W-:Y:S01]  /*b460*/  LEA.HI.X.SX32 R11, R11, R34, 0x1, P6 ;  /* 0x000000220b0b7211 */ /* 0x000fe200030f0eff */
[----:B------:R-:W-:Y:S01]  /*b470*/  IMAD R15, R33, 0x8, R13 ;  /* 0x00000008210f7824 */ /* 0x000fe200078e020d */
[----:B------:R-:W-:Y:S02]  /*b480*/  LEA R8, P6, R13, R0, 0x1 ;  /* 0x000000000d087211 */ /* 0x000fe400078c08ff */
[----:B------:R-:W-:Y:S02]  /*b490*/  ISETP.LT.AND P5, PT, R19, UR7, !P0 ;  /* 0x0000000713007c0c */ /* 0x000fe4000c7a1270 */
[----:B------:R-:W-:Y:S01]  /*b4a0*/  LEA.HI.X.SX32 R9, R13, R34, 0x1, P6 ;  /* 0x000000220d097211 */ /* 0x000fe200030f0eff */
[----:B------:R1:W-:Y:S01]  /*b4b0*/  @P4 STG.E.U16 desc[UR14][R10.64], R28 ;  /* 0x0000001c0a004986 */ /* 0x0003e2000c10150e */
[----:B0-----:R-:W-:Y:S01]  /*b4c0*/  LEA R2, P6, R15, R0, 0x1 ;  /* 0x000000000f027211 */ /* 0x001fe200078c08ff */
[----:B------:R-:W-:-:S02]  /*b4d0*/  IMAD R13, R33, 0x8, R15 ;  /* 0x00000008210d7824 */ /* 0x000fc400078e020f */
[----:B------:R-:W2:Y:S01]  /*b4e0*/  LDL.LU R19, [R1+0x1b0] ;  /* 0x0001b00001137983 */ /* 0x000ea20000300800 */
[----:B------:R-:W-:Y:S01]  /*b4f0*/  LEA.HI.X.SX32 R3, R15, R34, 0x1, P6 ;  /* 0x000000220f037211 */ /* 0x000fe200030f0eff */
[----:B------:R-:W-:Y:S01]  /*b500*/  IMAD R15, R33, 0x8, R13 ;  /* 0x00000008210f7824 */ /* 0x000fe200078e020d */
[----:B-1----:R-:W-:-:S05]  /*b510*/  PRMT R11, R28, 0x7632, R11 ;  /* 0x000076321c0b7816 */ /* 0x002fca000000000b */
[----:B------:R0:W-:Y:S04]  /*b520*/  @P3 STG.E.U16 desc[UR14][R8.64], R11 ;  /* 0x0000000b08003986 */ /* 0x0001e8000c10150e */
[----:B------:R1:W-:Y:S01]  /*b530*/  @P5 STG.E.U16 desc[UR14][R2.64], R29 ;  /* 0x0000001d02005986 */ /* 0x0003e2000c10150e */
[-C--:B------:R-:W-:Y:S02]  /*b540*/  LEA R10, P5, R15, R0.reuse, 0x1 ;  /* 0x000000000f0a7211 */ /* 0x080fe400078a08ff */
[----:B---3--:R-:W-:Y:S01]  /*b550*/  ISETP.LT.AND P4, PT, R17, UR7, !P0 ;  /* 0x0000000711007c0c */ /* 0x008fe2000c781270 */
[----:B------:R-:W-:Y:S01]  /*b560*/  IMAD R17, R33, 0x8, R15 ;  /* 0x0000000821117824 */ /* 0x000fe200078e020f */
[----:B------:R-:W-:Y:S02]  /*b570*/  ISETP.LT.AND P3, PT, R12, UR7, !P0 ;  /* 0x000000070c007c0c */ /* 0x000fe4000c761270 */
[----:B------:R-:W-:-:S02]  /*b580*/  LEA R12, P6, R13, R0, 0x1 ;  /* 0x000000000d0c7211 */ /* 0x000fc400078c08ff */
[----:B0-----:R-:W-:Y:S02]  /*b590*/  PRMT R9, R29, 0x7632, R9 ;  /* 0x000076321d097816 */ /* 0x001fe40000000009 */
[-C--:B------:R-:W-:Y:S01]  /*b5a0*/  LEA.HI.X.SX32 R13, R13, R34.reuse, 0x1, P6 ;  /* 0x000000220d0d7211 */ /* 0x080fe200030f0eff */
[----:B-1----:R-:W-:Y:S01]  /*b5b0*/  IMAD R3, R33, 0x8, R17 ;  /* 0x0000000821037824 */ /* 0x002fe200078e0211 */
[----:B------:R-:W-:Y:S02]  /*b5c0*/  LEA.HI.X.SX32 R11, R15, R34, 0x1, P5 ;  /* 0x000000220f0b7211 */ /* 0x000fe400028f0eff */
[----:B------:R-:W-:Y:S01]  /*b5d0*/  LEA R8, P5, R17, R0, 0x1 ;  /* 0x0000000011087211 */ /* 0x000fe200078a08ff */
[----:B------:R0:W-:Y:S01]  /*b5e0*/  @P2 STG.E.U16 desc[UR14][R12.64], R9 ;  /* 0x000000090c002986 */ /* 0x0001e2000c10150e */
[----:B------:R-:W-:-:S03]  /*b5f0*/  IMAD R15, R33, 0x8, R3 ;  /* 0x00000008210f7824 */ /* 0x000fc600078e0203 */
[----:B------:R1:W-:Y:S01]  /*b600*/  @P1 STG.E.U16 desc[UR14][R10.64], R30 ;  /* 0x0000001e0a001986 */ /* 0x0003e2000c10150e */
[----:B0-----:R-:W-:Y:S02]  /*b610*/  LEA.HI.X.SX32 R9, R17, R34, 0x1, P5 ;  /* 0x0000002211097211 */ /* 0x001fe400028f0eff */
[----:B------:R-:W-:Y:S02]  /*b620*/  ISETP.LT.AND P6, PT, R14, UR7, !P0 ;  /* 0x000000070e007c0c */ /* 0x000fe4000c7c1270 */
[----:B------:R-:W3:Y:S01]  /*b630*/  LDL.LU R14, [R1+0x1ac] ;  /* 0x0001ac00010e7983 */ /* 0x000ee20000300800 */
[----:B------:R-:W-:-:S04]  /*b640*/  LEA R2, P5, R3, R0, 0x1 ;  /* 0x0000000003027211 */ /* 0x000fc800078a08ff */
[----:B------:R-:W-:Y:S02]  /*b650*/  LEA.HI.X.SX32 R3, R3, R34, 0x1, P5 ;  /* 0x0000002203037211 */ /* 0x000fe400028f0eff */
[----:B------:R-:W-:Y:S02]  /*b660*/  ISETP.LT.AND P2, PT, R20, UR7, !P0 ;  /* 0x0000000714007c0c */ /* 0x000fe4000c741270 */
[----:B----4-:R-:W-:Y:S02]  /*b670*/  ISETP.LT.AND P1, PT, R18, UR7, !P0 ;  /* 0x0000000712007c0c */ /* 0x010fe4000c721270 */
[----:B--2---:R-:W-:Y:S02]  /*b680*/  ISETP.LT.AND P5, PT, R16, UR7, !P0 ;  /* 0x0000000710007c0c */ /* 0x004fe4000c7a1270 */
[----:B------:R-:W2:Y:S04]  /*b690*/  LDL.LU R16, [R1+0x1a8] ;  /* 0x0001a80001107983 */ /* 0x000ea80000300800 */
[----:B------:R-:W4:Y:S04]  /*b6a0*/  LDL.LU R20, [R1+0x1a4] ;  /* 0x0001a40001147983 */ /* 0x000f280000300800 */
[----:B------:R-:W4:Y:S01]  /*b6b0*/  LDL.LU R18, [R1+0x1a0] ;  /* 0x0001a00001127983 */ /* 0x000f220000300800 */
[----:B------:R-:W-:Y:S01]  /*b6c0*/  PRMT R13, R30, 0x7632, R13 ;  /* 0x000076321e0d7816 */ /* 0x000fe2000000000d */
[----:B-1----:R-:W-:-:S04]  /*b6d0*/  IMAD R11, R33, 0x8, R15 ;  /* 0x00000008210b7824 */ /* 0x002fc800078e020f */
[----:B------:R0:W-:Y:S01]  /*b6e0*/  @P4 STG.E.U16 desc[UR14][R8.64], R13 ;  /* 0x0000000d08004986 */ /* 0x0001e2000c10150e */
[----:B------:R-:W-:-:S03]  /*b6f0*/  LEA R12, P4, R15, R0, 0x1 ;  /* 0x000000000f0c7211 */ /* 0x000fc600078808ff */
[----:B------:R1:W-:Y:S01]  /*b700*/  @P3 STG.E.U16 desc[UR14][R2.64], R31 ;  /* 0x0000001f02003986 */ /* 0x0003e2000c10150e */
[----:B------:R-:W-:Y:S02]  /*b710*/  LEA R10, P3, R11, R0, 0x1 ;  /* 0x000000000b0a7211 */ /* 0x000fe400078608ff */
[----:B0-----:R-:W-:Y:S02]  /*b720*/  PRMT R9, R31, 0x7632, R9 ;  /* 0x000076321f097816 */ /* 0x001fe40000000009 */
[----:B------:R-:W-:Y:S01]  /*b730*/  LEA.HI.X.SX32 R13, R15, R34, 0x1, P4 ;  /* 0x000000220f0d7211 */ /* 0x000fe200020f0eff */
[----:B------:R-:W-:-:S04]  /*b740*/  IMAD R15, R33, 0x8, R11 ;  /* 0x00000008210f7824 */ /* 0x000fc800078e020b */
[----:B------:R0:W-:Y:S01]  /*b750*/  @P6 STG.E.U16 desc[UR14][R12.64], R9 ;  /* 0x000000090c006986 */ /* 0x0001e2000c10150e */
[----:B------:R-:W-:Y:S01]  /*b760*/  LEA R8, P6, R15, R0, 0x1 ;  /* 0x000000000f087211 */ /* 0x000fe200078c08ff */
[----:B------:R-:W-:Y:S01]  /*b770*/  IMAD R17, R33, 0x8, R15 ;  /* 0x0000000821117824 */ /* 0x000fe200078e020f */
[-C--:B------:R-:W-:Y:S02]  /*b780*/  LEA.HI.X.SX32 R11, R11, R34.reuse, 0x1, P3 ;  /* 0x000000220b0b7211 */ /* 0x080fe400018f0eff */
[----:B-1----:R-:W-:Y:S02]  /*b790*/  PRMT R3, R4, 0x7632, R3 ;  /* 0x0000763204037816 */ /* 0x002fe40000000003 */
[----:B------:R-:W-:Y:S02]  /*b7a0*/  ISETP.LT.AND P4, PT, R19, UR7, !P0 ;  /* 0x0000000713007c0c */ /* 0x000fe4000c781270 */
[----:B0-----:R-:W-:Y:S01]  /*b7b0*/  LEA.HI.X.SX32 R9, R15, R34, 0x1, P6 ;  /* 0x000000220f097211 */ /* 0x001fe200030f0eff */
[C---:B------:R-:W-:Y:S01]  /*b7c0*/  IMAD R15, R33.reuse, 0x8, R17 ;  /* 0x00000008210f7824 */ /* 0x040fe200078e0211 */
[----:B------:R-:W-:Y:S03]  /*b7d0*/  @P2 STG.E.U16 desc[UR14][R10.64], R4 ;  /* 0x000000040a002986 */ /* 0x000fe6000c10150e */
[----:B------:R-:W-:Y:S01]  /*b7e0*/  IMAD R19, R33, 0x8, R15 ;  /* 0x0000000821137824 */ /* 0x000fe200078e020f */
[----:B------:R0:W-:Y:S01]  /*b7f0*/  @P1 STG.E.U16 desc[UR14][R8.64], R3 ;  /* 0x0000000308001986 */ /* 0x0001e2000c10150e */
[----:B------:R-:W-:-:S02]  /*b800*/  LEA R2, P1, R17, R0, 0x1 ;  /* 0x0000000011027211 */ /* 0x000fc400078208ff */
[----:B------:R-:W-:Y:S01]  /*b810*/  IMAD R21, R33, 0x8, R19 ;  /* 0x0000000821157824 */ /* 0x000fe200078e0213 */
[----:B------:R-:W-:Y:S02]  /*b820*/  LEA R12, P2, R15, R0, 0x1 ;  /* 0x000000000f0c7211 */ /* 0x000fe400078408ff */
[----:B0-----:R-:W-:Y:S01]  /*b830*/  LEA.HI.X.SX32 R3, R17, R34, 0x1, P1 ;  /* 0x0000002211037211 */ /* 0x001fe200008f0eff */
[----:B------:R-:W-:Y:S01]  /*b840*/  IMAD R17, R33, 0x8, R21 ;  /* 0x0000000821117824 */ /* 0x000fe200078e0215 */
[----:B---3--:R-:W-:Y:S02]  /*b850*/  ISETP.LT.AND P3, PT, R14, UR7, !P0 ;  /* 0x000000070e007c0c */ /* 0x008fe4000c761270 */
[-C--:B------:R-:W-:Y:S02]  /*b860*/  LEA R14, P6, R19, R0.reuse, 0x1 ;  /* 0x00000000130e7211 */ /* 0x080fe400078c08ff */
[----:B------:R-:W-:Y:S02]  /*b870*/  LEA R8, P1, R17, R0, 0x1 ;  /* 0x0000000011087211 */ /* 0x000fe400078208ff */
[-C--:B------:R-:W-:Y:S01]  /*b880*/  LEA.HI.X.SX32 R13, R15, R34.reuse, 0x1, P2 ;  /* 0x000000220f0d7211 */ /* 0x080fe200010f0eff */
[----:B------:R-:W-:Y:S01]  /*b890*/  IMAD R33, R33, 0x8, R17 ;  /* 0x0000000821217824 */ /* 0x000fe200078e0211 */
[----:B------:R-:W-:-:S02]  /*b8a0*/  LEA.HI.X.SX32 R15, R19, R34, 0x1, P6 ;  /* 0x00000022130f7211 */ /* 0x000fc400030f0eff */
[----:B------:R-:W-:Y:S02]  /*b8b0*/  LEA R10, P6, R21, R0, 0x1 ;  /* 0x00000000150a7211 */ /* 0x000fe400078c08ff */
[-C--:B------:R-:W-:Y:S02]  /*b8c0*/  LEA.HI.X.SX32 R9, R17, R34.reuse, 0x1, P1 ;  /* 0x0000002211097211 */ /* 0x080fe400008f0eff */
[----:B------:R-:W-:Y:S01]  /*b8d0*/  LEA.HI.X.SX32 R11, R21, R34, 0x1, P6 ;  /* 0x00000022150b7211 */ /* 0x000fe200030f0eff */
[----:B------:R0:W-:Y:S02]  /*b8e0*/  @P5 STG.E.U16 desc[UR14][R2.64], R5 ;  /* 0x0000000502005986 */ /* 0x0001e4000c10150e */
[----:B0-----:R-:W-:Y:S02]  /*b8f0*/  PRMT R3, R6, 0x7632, R3 ;  /* 0x0000763206037816 */ /* 0x001fe40000000003 */
[----:B--2---:R-:W-:Y:S02]  /*b900*/  ISETP.LT.AND P2, PT, R16, UR7, !P0 ;  /* 0x0000000710007c0c */ /* 0x004fe4000c741270 */
[----:B----4-:R-:W-:-:S02]  /*b910*/  ISETP.LT.AND P1, PT, R20, UR7, !P0 ;  /* 0x0000000714007c0c */ /* 0x010fc4000c721270 */
[----:B------:R-:W-:Y:S02]  /*b920*/  ISETP.LT.AND P0, PT, R18, UR7, !P0 ;  /* 0x0000000712007c0c */ /* 0x000fe4000c701270 */
[----:B------:R-:W-:Y:S02]  /*b930*/  LEA R16, P6, R33, R0, 0x1 ;  /* 0x0000000021107211 */ /* 0x000fe400078c08ff */
[----:B------:R-:W-:-:S05]  /*b940*/  PRMT R0, R5, 0x7632, R0 ;  /* 0x0000763205007816 */ /* 0x000fca0000000000 */
[----:B------:R0:W-:Y:S04]  /*b950*/  @P4 STG.E.U16 desc[UR14][R12.64], R0 ;  /* 0x000000000c004986 */ /* 0x0001e8000c10150e */
[----:B------:R0:W-:Y:S04]  /*b960*/  @P3 STG.E.U16 desc[UR14][R14.64], R6 ;  /* 0x000000060e003986 */ /* 0x0001e8000c10150e */
[----:B------:R0:W-:Y:S01]  /*b970*/  @P2 STG.E.U16 desc[UR14][R10.64], R3 ;  /* 0x000000030a002986 */ /* 0x0001e2000c10150e */
[----:B------:R-:W-:-:S03]  /*b980*/  LEA.HI.X.SX32 R17, R33, R34, 0x1, P6 ;  /* 0x0000002221117211 */ /* 0x000fc600030f0eff */
[----:B------:R0:W-:Y:S01]  /*b990*/  @P1 STG.E.U16 desc[UR14][R8.64], R7 ;  /* 0x0000000708001986 */ /* 0x0001e2000c10150e */
[----:B------:R-:W-:Y:S05]  /*b9a0*/  @!P0 EXIT ;  /* 0x000000000000894d */ /* 0x000fea0003800000 */
[----:B0-----:R-:W-:-:S05]  /*b9b0*/  PRMT R8, R7, 0x7632, R8 ;  /* 0x0000763207087816 */ /* 0x001fca0000000008 */
[----:B------:R-:W-:Y:S01]  /*b9c0*/  STG.E.U16 desc[UR14][R16.64], R8 ;  /* 0x0000000810007986 */ /* 0x000fe2000c10150e */
[----:B------:R-:W-:Y:S05]  /*b9d0*/  EXIT ;  /* 0x000000000000794d */ /* 0x000fea0003800000 */
.L_x_2:
[----:B------:R-:W-:-:S00]  /*b9e0*/  BRA `(.L_x_2) ;  /* 0xfffffffc00fc7947 */ /* 0x000fc0000383ffff */
[----:B------:R-:W-:-:S00]  /*b9f0*/  NOP ;  /* 0x0000000000007918 */ /* 0x000fc00000000000 */
        /* <DEDUP_REMOVED lines=8> */
.L_x_3:


//--------------------- .nv.shared.matmul_kernel  --------------------------
	.section	.nv.shared.matmul_kernel,"aw",@nobits
	.sectionflags	@""
	.align	16
	.zero		1024


//--------------------- .nv.shared.reserved.0     --------------------------
	.section	.nv.shared.reserved.0,"aw",@nobits
	.weak		__nv_reservedSMEM_offset_0_alias
	.size		__nv_reservedSMEM_offset_0_alias, 0, 0
	.other		__nv_reservedSMEM_offset_0_alias,@"STO_CUDA_RESERVED_SHARED STV_DEFAULT"
__nv_reservedSMEM_offset_0_alias:
	.zero		0


//--------------------- .nv.constant0.matmul_kernel --------------------------
	.section	.nv.constant0.matmul_kernel,"a",@progbits
	.sectionflags	@""
	.align	4
.nv.constant0.matmul_kernel:
	.zero		608


//--------------------- SYMBOLS --------------------------

	.type		.nv.reservedSmem.offset0,@object
	.size		.nv.reservedSmem.offset0,0x4
